//
// Generated by NVIDIA NVVM Compiler
//
// Compiler Build ID: CL-36424714
// Cuda compilation tools, release 13.0, V13.0.88
// Based on NVVM 20.0.0
//

.version 9.0
.target sm_100
.address_size 64

	// .globl	_Z11trim_kernelPiS_S_S_S_S_iPb
.global .align 1 .b8 _ZN34_INTERNAL_5384bf99_4_k_cu_ca71f4f24cuda3std3__45__cpo5beginE[1];
.global .align 1 .b8 _ZN34_INTERNAL_5384bf99_4_k_cu_ca71f4f24cuda3std3__45__cpo3endE[1];
.global .align 1 .b8 _ZN34_INTERNAL_5384bf99_4_k_cu_ca71f4f24cuda3std3__45__cpo6cbeginE[1];
.global .align 1 .b8 _ZN34_INTERNAL_5384bf99_4_k_cu_ca71f4f24cuda3std3__45__cpo4cendE[1];
.global .align 1 .b8 _ZN34_INTERNAL_5384bf99_4_k_cu_ca71f4f24cuda3std3__45__cpo6rbeginE[1];
.global .align 1 .b8 _ZN34_INTERNAL_5384bf99_4_k_cu_ca71f4f24cuda3std3__45__cpo4rendE[1];
.global .align 1 .b8 _ZN34_INTERNAL_5384bf99_4_k_cu_ca71f4f24cuda3std3__45__cpo7crbeginE[1];
.global .align 1 .b8 _ZN34_INTERNAL_5384bf99_4_k_cu_ca71f4f24cuda3std3__45__cpo5crendE[1];
.global .align 1 .b8 _ZN34_INTERNAL_5384bf99_4_k_cu_ca71f4f24cuda3std3__436_GLOBAL__N__5384bf99_4_k_cu_ca71f4f26ignoreE[1];
.global .align 1 .b8 _ZN34_INTERNAL_5384bf99_4_k_cu_ca71f4f24cuda3std3__419piecewise_constructE[1];
.global .align 1 .b8 _ZN34_INTERNAL_5384bf99_4_k_cu_ca71f4f24cuda3std3__48in_placeE[1];
.global .align 1 .b8 _ZN34_INTERNAL_5384bf99_4_k_cu_ca71f4f24cuda3std3__420unreachable_sentinelE[1];
.global .align 1 .b8 _ZN34_INTERNAL_5384bf99_4_k_cu_ca71f4f24cuda3std3__47nulloptE[1];
.global .align 1 .b8 _ZN34_INTERNAL_5384bf99_4_k_cu_ca71f4f24cuda3std3__48unexpectE[1];
.global .align 1 .b8 _ZN34_INTERNAL_5384bf99_4_k_cu_ca71f4f24cuda3std6ranges3__45__cpo4swapE[1];
.global .align 1 .b8 _ZN34_INTERNAL_5384bf99_4_k_cu_ca71f4f24cuda3std6ranges3__45__cpo9iter_moveE[1];
.global .align 1 .b8 _ZN34_INTERNAL_5384bf99_4_k_cu_ca71f4f24cuda3std6ranges3__45__cpo5beginE[1];
.global .align 1 .b8 _ZN34_INTERNAL_5384bf99_4_k_cu_ca71f4f24cuda3std6ranges3__45__cpo3endE[1];
.global .align 1 .b8 _ZN34_INTERNAL_5384bf99_4_k_cu_ca71f4f24cuda3std6ranges3__45__cpo6cbeginE[1];
.global .align 1 .b8 _ZN34_INTERNAL_5384bf99_4_k_cu_ca71f4f24cuda3std6ranges3__45__cpo4cendE[1];
.global .align 1 .b8 _ZN34_INTERNAL_5384bf99_4_k_cu_ca71f4f24cuda3std6ranges3__45__cpo7advanceE[1];
.global .align 1 .b8 _ZN34_INTERNAL_5384bf99_4_k_cu_ca71f4f24cuda3std6ranges3__45__cpo9iter_swapE[1];
.global .align 1 .b8 _ZN34_INTERNAL_5384bf99_4_k_cu_ca71f4f24cuda3std6ranges3__45__cpo4nextE[1];
.global .align 1 .b8 _ZN34_INTERNAL_5384bf99_4_k_cu_ca71f4f24cuda3std6ranges3__45__cpo4prevE[1];
.global .align 1 .b8 _ZN34_INTERNAL_5384bf99_4_k_cu_ca71f4f24cuda3std6ranges3__45__cpo4dataE[1];
.global .align 1 .b8 _ZN34_INTERNAL_5384bf99_4_k_cu_ca71f4f24cuda3std6ranges3__45__cpo5cdataE[1];
.global .align 1 .b8 _ZN34_INTERNAL_5384bf99_4_k_cu_ca71f4f24cuda3std6ranges3__45__cpo4sizeE[1];
.global .align 1 .b8 _ZN34_INTERNAL_5384bf99_4_k_cu_ca71f4f24cuda3std6ranges3__45__cpo5ssizeE[1];
.global .align 1 .b8 _ZN34_INTERNAL_5384bf99_4_k_cu_ca71f4f24cuda3std6ranges3__45__cpo8distanceE[1];
.global .align 1 .b8 _ZN34_INTERNAL_5384bf99_4_k_cu_ca71f4f26thrust24THRUST_300001_SM_1000_NS8cuda_cub3parE[1];
.global .align 1 .b8 _ZN34_INTERNAL_5384bf99_4_k_cu_ca71f4f26thrust24THRUST_300001_SM_1000_NS8cuda_cub10par_nosyncE[1];
.global .align 1 .b8 _ZN34_INTERNAL_5384bf99_4_k_cu_ca71f4f26thrust24THRUST_300001_SM_1000_NS6system6detail10sequential3seqE[1];
.global .align 1 .b8 _ZN34_INTERNAL_5384bf99_4_k_cu_ca71f4f26thrust24THRUST_300001_SM_1000_NS12placeholders2_1E[1];
.global .align 1 .b8 _ZN34_INTERNAL_5384bf99_4_k_cu_ca71f4f26thrust24THRUST_300001_SM_1000_NS12placeholders2_2E[1];
.global .align 1 .b8 _ZN34_INTERNAL_5384bf99_4_k_cu_ca71f4f26thrust24THRUST_300001_SM_1000_NS12placeholders2_3E[1];
.global .align 1 .b8 _ZN34_INTERNAL_5384bf99_4_k_cu_ca71f4f26thrust24THRUST_300001_SM_1000_NS12placeholders2_4E[1];
.global .align 1 .b8 _ZN34_INTERNAL_5384bf99_4_k_cu_ca71f4f26thrust24THRUST_300001_SM_1000_NS12placeholders2_5E[1];
.global .align 1 .b8 _ZN34_INTERNAL_5384bf99_4_k_cu_ca71f4f26thrust24THRUST_300001_SM_1000_NS12placeholders2_6E[1];
.global .align 1 .b8 _ZN34_INTERNAL_5384bf99_4_k_cu_ca71f4f26thrust24THRUST_300001_SM_1000_NS12placeholders2_7E[1];
.global .align 1 .b8 _ZN34_INTERNAL_5384bf99_4_k_cu_ca71f4f26thrust24THRUST_300001_SM_1000_NS12placeholders2_8E[1];
.global .align 1 .b8 _ZN34_INTERNAL_5384bf99_4_k_cu_ca71f4f26thrust24THRUST_300001_SM_1000_NS12placeholders2_9E[1];
.global .align 1 .b8 _ZN34_INTERNAL_5384bf99_4_k_cu_ca71f4f26thrust24THRUST_300001_SM_1000_NS12placeholders3_10E[1];
.global .align 1 .b8 _ZN34_INTERNAL_5384bf99_4_k_cu_ca71f4f26thrust24THRUST_300001_SM_1000_NS3seqE[1];

.visible .entry _Z11trim_kernelPiS_S_S_S_S_iPb(
	.param .u64 .ptr .align 1 _Z11trim_kernelPiS_S_S_S_S_iPb_param_0,
	.param .u64 .ptr .align 1 _Z11trim_kernelPiS_S_S_S_S_iPb_param_1,
	.param .u64 .ptr .align 1 _Z11trim_kernelPiS_S_S_S_S_iPb_param_2,
	.param .u64 .ptr .align 1 _Z11trim_kernelPiS_S_S_S_S_iPb_param_3,
	.param .u64 .ptr .align 1 _Z11trim_kernelPiS_S_S_S_S_iPb_param_4,
	.param .u64 .ptr .align 1 _Z11trim_kernelPiS_S_S_S_S_iPb_param_5,
	.param .u32 _Z11trim_kernelPiS_S_S_S_S_iPb_param_6,
	.param .u64 .ptr .align 1 _Z11trim_kernelPiS_S_S_S_S_iPb_param_7
)
{
	.reg .pred 	%p<48>;
	.reg .b16 	%rs<2>;
	.reg .b32 	%r<179>;
	.reg .b64 	%rd<88>;

	ld.param.u64 	%rd5, [_Z11trim_kernelPiS_S_S_S_S_iPb_param_0];
	ld.param.u64 	%rd9, [_Z11trim_kernelPiS_S_S_S_S_iPb_param_1];
	ld.param.u64 	%rd6, [_Z11trim_kernelPiS_S_S_S_S_iPb_param_2];
	ld.param.u64 	%rd7, [_Z11trim_kernelPiS_S_S_S_S_iPb_param_4];
	ld.param.u64 	%rd10, [_Z11trim_kernelPiS_S_S_S_S_iPb_param_5];
	ld.param.u32 	%r36, [_Z11trim_kernelPiS_S_S_S_S_iPb_param_6];
	ld.param.u64 	%rd8, [_Z11trim_kernelPiS_S_S_S_S_iPb_param_7];
	cvta.to.global.u64 	%rd1, %rd9;
	cvta.to.global.u64 	%rd2, %rd10;
	mov.u32 	%r37, %ctaid.x;
	mov.u32 	%r38, %ntid.x;
	mov.u32 	%r39, %tid.x;
	mad.lo.s32 	%r1, %r37, %r38, %r39;
	setp.ge.s32 	%p3, %r1, %r36;
	@%p3 bra 	$L__BB0_18;
	mul.wide.s32 	%rd11, %r1, 4;
	add.s64 	%rd3, %rd2, %rd11;
	ld.global.u32 	%r40, [%rd3];
	setp.ne.s32 	%p4, %r40, 0;
	@%p4 bra 	$L__BB0_18;
	cvta.to.global.u64 	%rd12, %rd5;
	add.s64 	%rd14, %rd12, %rd11;
	ld.global.u32 	%r167, [%rd14];
	ld.global.u32 	%r3, [%rd14+4];
	setp.ge.s32 	%p6, %r167, %r3;
	mov.pred 	%p47, -1;
	@%p6 bra 	$L__BB0_16;
	sub.s32 	%r4, %r3, %r167;
	and.b32  	%r5, %r4, 15;
	sub.s32 	%r43, %r167, %r3;
	setp.gt.u32 	%p7, %r43, -16;
	mov.b32 	%r178, 0;
	@%p7 bra 	$L__BB0_6;
	and.b32  	%r45, %r4, -16;
	neg.s32 	%r163, %r45;
	add.s64 	%rd4, %rd1, 32;
	mov.b32 	%r178, 0;
$L__BB0_5:
	.pragma "nounroll";
	mul.wide.s32 	%rd15, %r167, 4;
	add.s64 	%rd16, %rd4, %rd15;
	ld.global.u32 	%r46, [%rd16+-32];
	mul.wide.s32 	%rd17, %r46, 4;
	add.s64 	%rd18, %rd2, %rd17;
	ld.global.u32 	%r47, [%rd18];
	setp.eq.s32 	%p8, %r47, 0;
	selp.u32 	%r48, 1, 0, %p8;
	add.s32 	%r49, %r178, %r48;
	ld.global.u32 	%r50, [%rd16+-28];
	mul.wide.s32 	%rd19, %r50, 4;
	add.s64 	%rd20, %rd2, %rd19;
	ld.global.u32 	%r51, [%rd20];
	setp.eq.s32 	%p9, %r51, 0;
	selp.u32 	%r52, 1, 0, %p9;
	add.s32 	%r53, %r49, %r52;
	ld.global.u32 	%r54, [%rd16+-24];
	mul.wide.s32 	%rd21, %r54, 4;
	add.s64 	%rd22, %rd2, %rd21;
	ld.global.u32 	%r55, [%rd22];
	setp.eq.s32 	%p10, %r55, 0;
	selp.u32 	%r56, 1, 0, %p10;
	add.s32 	%r57, %r53, %r56;
	ld.global.u32 	%r58, [%rd16+-20];
	mul.wide.s32 	%rd23, %r58, 4;
	add.s64 	%rd24, %rd2, %rd23;
	ld.global.u32 	%r59, [%rd24];
	setp.eq.s32 	%p11, %r59, 0;
	selp.u32 	%r60, 1, 0, %p11;
	add.s32 	%r61, %r57, %r60;
	ld.global.u32 	%r62, [%rd16+-16];
	mul.wide.s32 	%rd25, %r62, 4;
	add.s64 	%rd26, %rd2, %rd25;
	ld.global.u32 	%r63, [%rd26];
	setp.eq.s32 	%p12, %r63, 0;
	selp.u32 	%r64, 1, 0, %p12;
	add.s32 	%r65, %r61, %r64;
	ld.global.u32 	%r66, [%rd16+-12];
	mul.wide.s32 	%rd27, %r66, 4;
	add.s64 	%rd28, %rd2, %rd27;
	ld.global.u32 	%r67, [%rd28];
	setp.eq.s32 	%p13, %r67, 0;
	selp.u32 	%r68, 1, 0, %p13;
	add.s32 	%r69, %r65, %r68;
	ld.global.u32 	%r70, [%rd16+-8];
	mul.wide.s32 	%rd29, %r70, 4;
	add.s64 	%rd30, %rd2, %rd29;
	ld.global.u32 	%r71, [%rd30];
	setp.eq.s32 	%p14, %r71, 0;
	selp.u32 	%r72, 1, 0, %p14;
	add.s32 	%r73, %r69, %r72;
	ld.global.u32 	%r74, [%rd16+-4];
	mul.wide.s32 	%rd31, %r74, 4;
	add.s64 	%rd32, %rd2, %rd31;
	ld.global.u32 	%r75, [%rd32];
	setp.eq.s32 	%p15, %r75, 0;
	selp.u32 	%r76, 1, 0, %p15;
	add.s32 	%r77, %r73, %r76;
	ld.global.u32 	%r78, [%rd16];
	mul.wide.s32 	%rd33, %r78, 4;
	add.s64 	%rd34, %rd2, %rd33;
	ld.global.u32 	%r79, [%rd34];
	setp.eq.s32 	%p16, %r79, 0;
	selp.u32 	%r80, 1, 0, %p16;
	add.s32 	%r81, %r77, %r80;
	ld.global.u32 	%r82, [%rd16+4];
	mul.wide.s32 	%rd35, %r82, 4;
	add.s64 	%rd36, %rd2, %rd35;
	ld.global.u32 	%r83, [%rd36];
	setp.eq.s32 	%p17, %r83, 0;
	selp.u32 	%r84, 1, 0, %p17;
	add.s32 	%r85, %r81, %r84;
	ld.global.u32 	%r86, [%rd16+8];
	mul.wide.s32 	%rd37, %r86, 4;
	add.s64 	%rd38, %rd2, %rd37;
	ld.global.u32 	%r87, [%rd38];
	setp.eq.s32 	%p18, %r87, 0;
	selp.u32 	%r88, 1, 0, %p18;
	add.s32 	%r89, %r85, %r88;
	ld.global.u32 	%r90, [%rd16+12];
	mul.wide.s32 	%rd39, %r90, 4;
	add.s64 	%rd40, %rd2, %rd39;
	ld.global.u32 	%r91, [%rd40];
	setp.eq.s32 	%p19, %r91, 0;
	selp.u32 	%r92, 1, 0, %p19;
	add.s32 	%r93, %r89, %r92;
	ld.global.u32 	%r94, [%rd16+16];
	mul.wide.s32 	%rd41, %r94, 4;
	add.s64 	%rd42, %rd2, %rd41;
	ld.global.u32 	%r95, [%rd42];
	setp.eq.s32 	%p20, %r95, 0;
	selp.u32 	%r96, 1, 0, %p20;
	add.s32 	%r97, %r93, %r96;
	ld.global.u32 	%r98, [%rd16+20];
	mul.wide.s32 	%rd43, %r98, 4;
	add.s64 	%rd44, %rd2, %rd43;
	ld.global.u32 	%r99, [%rd44];
	setp.eq.s32 	%p21, %r99, 0;
	selp.u32 	%r100, 1, 0, %p21;
	add.s32 	%r101, %r97, %r100;
	ld.global.u32 	%r102, [%rd16+24];
	mul.wide.s32 	%rd45, %r102, 4;
	add.s64 	%rd46, %rd2, %rd45;
	ld.global.u32 	%r103, [%rd46];
	setp.eq.s32 	%p22, %r103, 0;
	selp.u32 	%r104, 1, 0, %p22;
	add.s32 	%r105, %r101, %r104;
	ld.global.u32 	%r106, [%rd16+28];
	mul.wide.s32 	%rd47, %r106, 4;
	add.s64 	%rd48, %rd2, %rd47;
	ld.global.u32 	%r107, [%rd48];
	setp.eq.s32 	%p23, %r107, 0;
	selp.u32 	%r108, 1, 0, %p23;
	add.s32 	%r178, %r105, %r108;
	add.s32 	%r167, %r167, 16;
	add.s32 	%r163, %r163, 16;
	setp.ne.s32 	%p24, %r163, 0;
	@%p24 bra 	$L__BB0_5;
$L__BB0_6:
	setp.eq.s32 	%p25, %r5, 0;
	@%p25 bra 	$L__BB0_15;
	and.b32  	%r16, %r4, 7;
	setp.lt.u32 	%p26, %r5, 8;
	@%p26 bra 	$L__BB0_9;
	mul.wide.s32 	%rd49, %r167, 4;
	add.s64 	%rd50, %rd1, %rd49;
	ld.global.u32 	%r110, [%rd50];
	mul.wide.s32 	%rd51, %r110, 4;
	add.s64 	%rd52, %rd2, %rd51;
	ld.global.u32 	%r111, [%rd52];
	setp.eq.s32 	%p27, %r111, 0;
	selp.u32 	%r112, 1, 0, %p27;
	add.s32 	%r113, %r178, %r112;
	ld.global.u32 	%r114, [%rd50+4];
	mul.wide.s32 	%rd53, %r114, 4;
	add.s64 	%rd54, %rd2, %rd53;
	ld.global.u32 	%r115, [%rd54];
	setp.eq.s32 	%p28, %r115, 0;
	selp.u32 	%r116, 1, 0, %p28;
	add.s32 	%r117, %r113, %r116;
	ld.global.u32 	%r118, [%rd50+8];
	mul.wide.s32 	%rd55, %r118, 4;
	add.s64 	%rd56, %rd2, %rd55;
	ld.global.u32 	%r119, [%rd56];
	setp.eq.s32 	%p29, %r119, 0;
	selp.u32 	%r120, 1, 0, %p29;
	add.s32 	%r121, %r117, %r120;
	ld.global.u32 	%r122, [%rd50+12];
	mul.wide.s32 	%rd57, %r122, 4;
	add.s64 	%rd58, %rd2, %rd57;
	ld.global.u32 	%r123, [%rd58];
	setp.eq.s32 	%p30, %r123, 0;
	selp.u32 	%r124, 1, 0, %p30;
	add.s32 	%r125, %r121, %r124;
	ld.global.u32 	%r126, [%rd50+16];
	mul.wide.s32 	%rd59, %r126, 4;
	add.s64 	%rd60, %rd2, %rd59;
	ld.global.u32 	%r127, [%rd60];
	setp.eq.s32 	%p31, %r127, 0;
	selp.u32 	%r128, 1, 0, %p31;
	add.s32 	%r129, %r125, %r128;
	ld.global.u32 	%r130, [%rd50+20];
	mul.wide.s32 	%rd61, %r130, 4;
	add.s64 	%rd62, %rd2, %rd61;
	ld.global.u32 	%r131, [%rd62];
	setp.eq.s32 	%p32, %r131, 0;
	selp.u32 	%r132, 1, 0, %p32;
	add.s32 	%r133, %r129, %r132;
	ld.global.u32 	%r134, [%rd50+24];
	mul.wide.s32 	%rd63, %r134, 4;
	add.s64 	%rd64, %rd2, %rd63;
	ld.global.u32 	%r135, [%rd64];
	setp.eq.s32 	%p33, %r135, 0;
	selp.u32 	%r136, 1, 0, %p33;
	add.s32 	%r137, %r133, %r136;
	ld.global.u32 	%r138, [%rd50+28];
	mul.wide.s32 	%rd65, %r138, 4;
	add.s64 	%rd66, %rd2, %rd65;
	ld.global.u32 	%r139, [%rd66];
	setp.eq.s32 	%p34, %r139, 0;
	selp.u32 	%r140, 1, 0, %p34;
	add.s32 	%r178, %r137, %r140;
	add.s32 	%r167, %r167, 8;
$L__BB0_9:
	setp.eq.s32 	%p35, %r16, 0;
	@%p35 bra 	$L__BB0_15;
	and.b32  	%r22, %r4, 3;
	setp.lt.u32 	%p36, %r16, 4;
	@%p36 bra 	$L__BB0_12;
	mul.wide.s32 	%rd67, %r167, 4;
	add.s64 	%rd68, %rd1, %rd67;
	ld.global.u32 	%r142, [%rd68];
	mul.wide.s32 	%rd69, %r142, 4;
	add.s64 	%rd70, %rd2, %rd69;
	ld.global.u32 	%r143, [%rd70];
	setp.eq.s32 	%p37, %r143, 0;
	selp.u32 	%r144, 1, 0, %p37;
	add.s32 	%r145, %r178, %r144;
	ld.global.u32 	%r146, [%rd68+4];
	mul.wide.s32 	%rd71, %r146, 4;
	add.s64 	%rd72, %rd2, %rd71;
	ld.global.u32 	%r147, [%rd72];
	setp.eq.s32 	%p38, %r147, 0;
	selp.u32 	%r148, 1, 0, %p38;
	add.s32 	%r149, %r145, %r148;
	ld.global.u32 	%r150, [%rd68+8];
	mul.wide.s32 	%rd73, %r150, 4;
	add.s64 	%rd74, %rd2, %rd73;
	ld.global.u32 	%r151, [%rd74];
	setp.eq.s32 	%p39, %r151, 0;
	selp.u32 	%r152, 1, 0, %p39;
	add.s32 	%r153, %r149, %r152;
	ld.global.u32 	%r154, [%rd68+12];
	mul.wide.s32 	%rd75, %r154, 4;
	add.s64 	%rd76, %rd2, %rd75;
	ld.global.u32 	%r155, [%rd76];
	setp.eq.s32 	%p40, %r155, 0;
	selp.u32 	%r156, 1, 0, %p40;
	add.s32 	%r178, %r153, %r156;
	add.s32 	%r167, %r167, 4;
$L__BB0_12:
	setp.eq.s32 	%p41, %r22, 0;
	@%p41 bra 	$L__BB0_15;
	neg.s32 	%r175, %r22;
$L__BB0_14:
	.pragma "nounroll";
	mul.wide.s32 	%rd77, %r167, 4;
	add.s64 	%rd78, %rd1, %rd77;
	ld.global.u32 	%r157, [%rd78];
	mul.wide.s32 	%rd79, %r157, 4;
	add.s64 	%rd80, %rd2, %rd79;
	ld.global.u32 	%r158, [%rd80];
	setp.eq.s32 	%p42, %r158, 0;
	selp.u32 	%r159, 1, 0, %p42;
	add.s32 	%r178, %r178, %r159;
	add.s32 	%r167, %r167, 1;
	add.s32 	%r175, %r175, 1;
	setp.ne.s32 	%p43, %r175, 0;
	@%p43 bra 	$L__BB0_14;
$L__BB0_15:
	setp.eq.s32 	%p47, %r178, 0;
$L__BB0_16:
	cvta.to.global.u64 	%rd81, %rd6;
	add.s64 	%rd83, %rd81, %rd11;
	ld.global.u32 	%r160, [%rd83];
	setp.ne.s32 	%p44, %r160, 0;
	not.pred 	%p45, %p47;
	and.pred  	%p46, %p44, %p45;
	@%p46 bra 	$L__BB0_18;
	mov.b32 	%r161, 1;
	st.global.u32 	[%rd3], %r161;
	cvta.to.global.u64 	%rd84, %rd7;
	add.s64 	%rd86, %rd84, %rd11;
	mov.b32 	%r162, -1;
	st.global.u32 	[%rd86], %r162;
	cvta.to.global.u64 	%rd87, %rd8;
	mov.b16 	%rs1, 1;
	st.global.u8 	[%rd87], %rs1;
$L__BB0_18:
	ret;

}
	// .globl	_Z15compute_degreesPiS_S_S_S_i
.visible .entry _Z15compute_degreesPiS_S_S_S_i(
	.param .u64 .ptr .align 1 _Z15compute_degreesPiS_S_S_S_i_param_0,
	.param .u64 .ptr .align 1 _Z15compute_degreesPiS_S_S_S_i_param_1,
	.param .u64 .ptr .align 1 _Z15compute_degreesPiS_S_S_S_i_param_2,
	.param .u64 .ptr .align 1 _Z15compute_degreesPiS_S_S_S_i_param_3,
	.param .u64 .ptr .align 1 _Z15compute_degreesPiS_S_S_S_i_param_4,
	.param .u32 _Z15compute_degreesPiS_S_S_S_i_param_5
)
{
	.reg .pred 	%p<6>;
	.reg .b32 	%r<23>;
	.reg .b64 	%rd<22>;

	ld.param.u64 	%rd5, [_Z15compute_degreesPiS_S_S_S_i_param_0];
	ld.param.u64 	%rd6, [_Z15compute_degreesPiS_S_S_S_i_param_1];
	ld.param.u64 	%rd7, [_Z15compute_degreesPiS_S_S_S_i_param_2];
	ld.param.u64 	%rd8, [_Z15compute_degreesPiS_S_S_S_i_param_3];
	ld.param.u64 	%rd9, [_Z15compute_degreesPiS_S_S_S_i_param_4];
	ld.param.u32 	%r10, [_Z15compute_degreesPiS_S_S_S_i_param_5];
	cvta.to.global.u64 	%rd1, %rd9;
	mov.u32 	%r11, %ctaid.x;
	mov.u32 	%r12, %ntid.x;
	mov.u32 	%r13, %tid.x;
	mad.lo.s32 	%r1, %r11, %r12, %r13;
	setp.ge.s32 	%p1, %r1, %r10;
	@%p1 bra 	$L__BB1_7;
	mul.wide.s32 	%rd10, %r1, 4;
	add.s64 	%rd11, %rd1, %rd10;
	ld.global.u32 	%r14, [%rd11];
	setp.ne.s32 	%p2, %r14, 0;
	@%p2 bra 	$L__BB1_7;
	cvta.to.global.u64 	%rd12, %rd5;
	add.s64 	%rd2, %rd12, %rd10;
	ld.global.u32 	%r15, [%rd2+4];
	ld.global.u32 	%r16, [%rd2];
	sub.s32 	%r17, %r15, %r16;
	cvta.to.global.u64 	%rd14, %rd8;
	add.s64 	%rd15, %rd14, %rd10;
	st.global.u32 	[%rd15], %r17;
	ld.global.u32 	%r21, [%rd2];
	ld.global.u32 	%r22, [%rd2+4];
	setp.ge.s32 	%p3, %r21, %r22;
	@%p3 bra 	$L__BB1_7;
	cvta.to.global.u64 	%rd3, %rd6;
	cvta.to.global.u64 	%rd4, %rd7;
$L__BB1_4:
	mul.wide.s32 	%rd16, %r21, 4;
	add.s64 	%rd17, %rd3, %rd16;
	ld.global.u32 	%r6, [%rd17];
	mul.wide.s32 	%rd18, %r6, 4;
	add.s64 	%rd19, %rd1, %rd18;
	ld.global.u32 	%r18, [%rd19];
	setp.ne.s32 	%p4, %r18, 0;
	@%p4 bra 	$L__BB1_6;
	add.s64 	%rd21, %rd4, %rd18;
	atom.global.add.u32 	%r19, [%rd21], 1;
	ld.global.u32 	%r22, [%rd2+4];
$L__BB1_6:
	add.s32 	%r21, %r21, 1;
	setp.lt.s32 	%p5, %r21, %r22;
	@%p5 bra 	$L__BB1_4;
$L__BB1_7:
	ret;

}
	// .globl	_Z11bfs_forwardPiS_S_S_ii
.visible .entry _Z11bfs_forwardPiS_S_S_ii(
	.param .u64 .ptr .align 1 _Z11bfs_forwardPiS_S_S_ii_param_0,
	.param .u64 .ptr .align 1 _Z11bfs_forwardPiS_S_S_ii_param_1,
	.param .u64 .ptr .align 1 _Z11bfs_forwardPiS_S_S_ii_param_2,
	.param .u64 .ptr .align 1 _Z11bfs_forwardPiS_S_S_ii_param_3,
	.param .u32 _Z11bfs_forwardPiS_S_S_ii_param_4,
	.param .u32 _Z11bfs_forwardPiS_S_S_ii_param_5
)
{
	.reg .pred 	%p<23>;
	.reg .b16 	%rs<32>;
	.reg .b32 	%r<51>;
	.reg .b64 	%rd<48>;

	ld.param.u64 	%rd16, [_Z11bfs_forwardPiS_S_S_ii_param_0];
	ld.param.u64 	%rd17, [_Z11bfs_forwardPiS_S_S_ii_param_1];
	ld.param.u64 	%rd18, [_Z11bfs_forwardPiS_S_S_ii_param_2];
	ld.param.u64 	%rd19, [_Z11bfs_forwardPiS_S_S_ii_param_3];
	ld.param.u32 	%r19, [_Z11bfs_forwardPiS_S_S_ii_param_4];
	ld.param.u32 	%r20, [_Z11bfs_forwardPiS_S_S_ii_param_5];
	cvta.to.global.u64 	%rd1, %rd17;
	cvta.to.global.u64 	%rd2, %rd19;
	cvta.to.global.u64 	%rd3, %rd18;
	mov.u32 	%r1, %tid.x;
	setp.ne.s32 	%p3, %r1, 0;
	@%p3 bra 	$L__BB2_2;
	mul.wide.s32 	%rd20, %r20, 4;
	add.s64 	%rd21, %rd3, %rd20;
	mov.b32 	%r21, 1;
	st.global.u32 	[%rd21], %r21;
	add.s64 	%rd22, %rd2, %rd20;
	mov.b32 	%r22, 2;
	st.global.u32 	[%rd22], %r22;
$L__BB2_2:
	bar.sync 	0;
	mul.wide.u32 	%rd23, %r1, 4;
	add.s64 	%rd4, %rd3, %rd23;
	cvta.to.global.u64 	%rd24, %rd16;
	add.s64 	%rd5, %rd24, %rd23;
	add.s64 	%rd6, %rd1, 8;
$L__BB2_3:
	setp.ge.s32 	%p5, %r1, %r19;
	bar.sync 	0;
	mov.pred 	%p22, 0;
	@%p5 bra 	$L__BB2_27;
	ld.global.u32 	%r23, [%rd4];
	setp.ne.s32 	%p7, %r23, 1;
	@%p7 bra 	$L__BB2_27;
	mov.b32 	%r24, 2;
	st.global.u32 	[%rd4], %r24;
	ld.global.u32 	%r50, [%rd5];
	ld.global.u32 	%r3, [%rd5+4];
	setp.ge.s32 	%p9, %r50, %r3;
	@%p9 bra 	$L__BB2_27;
	sub.s32 	%r4, %r3, %r50;
	and.b32  	%r5, %r4, 3;
	sub.s32 	%r25, %r50, %r3;
	setp.gt.u32 	%p10, %r25, -4;
	mov.b16 	%rs23, 1;
	@%p10 bra 	$L__BB2_17;
	and.b32  	%r26, %r4, -4;
	neg.s32 	%r48, %r26;
	mov.b16 	%rs23, 1;
$L__BB2_8:
	mul.wide.s32 	%rd25, %r50, 4;
	add.s64 	%rd7, %rd6, %rd25;
	ld.global.u32 	%r9, [%rd7+-8];
	mul.wide.s32 	%rd26, %r9, 4;
	add.s64 	%rd8, %rd3, %rd26;
	ld.global.u32 	%r27, [%rd8];
	setp.ne.s32 	%p11, %r27, 0;
	@%p11 bra 	$L__BB2_10;
	mov.b32 	%r28, 1;
	st.global.u32 	[%rd8], %r28;
	add.s64 	%rd28, %rd2, %rd26;
	mov.b32 	%r29, 2;
	st.global.u32 	[%rd28], %r29;
	mov.b16 	%rs23, 0;
$L__BB2_10:
	ld.global.u32 	%r10, [%rd7+-4];
	mul.wide.s32 	%rd29, %r10, 4;
	add.s64 	%rd9, %rd3, %rd29;
	ld.global.u32 	%r30, [%rd9];
	setp.ne.s32 	%p12, %r30, 0;
	@%p12 bra 	$L__BB2_12;
	mov.b32 	%r31, 1;
	st.global.u32 	[%rd9], %r31;
	add.s64 	%rd31, %rd2, %rd29;
	mov.b32 	%r32, 2;
	st.global.u32 	[%rd31], %r32;
	mov.b16 	%rs23, 0;
$L__BB2_12:
	ld.global.u32 	%r11, [%rd7];
	mul.wide.s32 	%rd32, %r11, 4;
	add.s64 	%rd10, %rd3, %rd32;
	ld.global.u32 	%r33, [%rd10];
	setp.ne.s32 	%p13, %r33, 0;
	@%p13 bra 	$L__BB2_14;
	mov.b32 	%r34, 1;
	st.global.u32 	[%rd10], %r34;
	add.s64 	%rd34, %rd2, %rd32;
	mov.b32 	%r35, 2;
	st.global.u32 	[%rd34], %r35;
	mov.b16 	%rs23, 0;
$L__BB2_14:
	ld.global.u32 	%r12, [%rd7+4];
	mul.wide.s32 	%rd35, %r12, 4;
	add.s64 	%rd11, %rd3, %rd35;
	ld.global.u32 	%r36, [%rd11];
	setp.ne.s32 	%p14, %r36, 0;
	@%p14 bra 	$L__BB2_16;
	mov.b32 	%r37, 1;
	st.global.u32 	[%rd11], %r37;
	add.s64 	%rd37, %rd2, %rd35;
	mov.b32 	%r38, 2;
	st.global.u32 	[%rd37], %r38;
	mov.b16 	%rs23, 0;
$L__BB2_16:
	add.s32 	%r50, %r50, 4;
	add.s32 	%r48, %r48, 4;
	setp.ne.s32 	%p15, %r48, 0;
	@%p15 bra 	$L__BB2_8;
$L__BB2_17:
	setp.eq.s32 	%p16, %r5, 0;
	@%p16 bra 	$L__BB2_26;
	mul.wide.s32 	%rd38, %r50, 4;
	add.s64 	%rd12, %rd1, %rd38;
	ld.global.u32 	%r16, [%rd12];
	mul.wide.s32 	%rd39, %r16, 4;
	add.s64 	%rd13, %rd3, %rd39;
	ld.global.u32 	%r39, [%rd13];
	setp.ne.s32 	%p17, %r39, 0;
	@%p17 bra 	$L__BB2_20;
	mov.b32 	%r40, 1;
	st.global.u32 	[%rd13], %r40;
	add.s64 	%rd41, %rd2, %rd39;
	mov.b32 	%r41, 2;
	st.global.u32 	[%rd41], %r41;
	mov.b16 	%rs23, 0;
$L__BB2_20:
	setp.eq.s32 	%p18, %r5, 1;
	@%p18 bra 	$L__BB2_26;
	ld.global.u32 	%r17, [%rd12+4];
	mul.wide.s32 	%rd42, %r17, 4;
	add.s64 	%rd14, %rd3, %rd42;
	ld.global.u32 	%r42, [%rd14];
	setp.ne.s32 	%p19, %r42, 0;
	@%p19 bra 	$L__BB2_23;
	mov.b32 	%r43, 1;
	st.global.u32 	[%rd14], %r43;
	add.s64 	%rd44, %rd2, %rd42;
	mov.b32 	%r44, 2;
	st.global.u32 	[%rd44], %r44;
	mov.b16 	%rs23, 0;
$L__BB2_23:
	setp.eq.s32 	%p20, %r5, 2;
	@%p20 bra 	$L__BB2_26;
	ld.global.u32 	%r18, [%rd12+8];
	mul.wide.s32 	%rd45, %r18, 4;
	add.s64 	%rd15, %rd3, %rd45;
	ld.global.u32 	%r45, [%rd15];
	setp.ne.s32 	%p21, %r45, 0;
	@%p21 bra 	$L__BB2_26;
	mov.b32 	%r46, 1;
	st.global.u32 	[%rd15], %r46;
	add.s64 	%rd47, %rd2, %rd45;
	mov.b32 	%r47, 2;
	st.global.u32 	[%rd47], %r47;
	mov.b16 	%rs23, 0;
$L__BB2_26:
	and.b16  	%rs21, %rs23, 255;
	setp.eq.s16 	%p22, %rs21, 0;
$L__BB2_27:
	bar.sync 	0;
	@%p22 bra 	$L__BB2_3;
	ret;

}
	// .globl	_ZN3cub18CUB_300001_SM_10006detail11EmptyKernelIvEEvv
.visible .entry _ZN3cub18CUB_300001_SM_10006detail11EmptyKernelIvEEvv()
{


	ret;

}
	// .globl	_ZN3cub18CUB_300001_SM_10006detail8for_each13static_kernelINS2_12policy_hub_t12policy_500_tEmN6thrust24THRUST_300001_SM_1000_NS8cuda_cub20__uninitialized_fill7functorINS7_10device_ptrIiEEiEEEEvT0_T1_
.visible .entry _ZN3cub18CUB_300001_SM_10006detail8for_each13static_kernelINS2_12policy_hub_t12policy_500_tEmN6thrust24THRUST_300001_SM_1000_NS8cuda_cub20__uninitialized_fill7functorINS7_10device_ptrIiEEiEEEEvT0_T1_(
	.param .u64 _ZN3cub18CUB_300001_SM_10006detail8for_each13static_kernelINS2_12policy_hub_t12policy_500_tEmN6thrust24THRUST_300001_SM_1000_NS8cuda_cub20__uninitialized_fill7functorINS7_10device_ptrIiEEiEEEEvT0_T1__param_0,
	.param .align 8 .b8 _ZN3cub18CUB_300001_SM_10006detail8for_each13static_kernelINS2_12policy_hub_t12policy_500_tEmN6thrust24THRUST_300001_SM_1000_NS8cuda_cub20__uninitialized_fill7functorINS7_10device_ptrIiEEiEEEEvT0_T1__param_1[16]
)
.maxntid 256
{
	.reg .pred 	%p<4>;
	.reg .b16 	%rs<5>;
	.reg .b32 	%r<12>;
	.reg .b64 	%rd<16>;

	ld.param.u32 	%r3, [_ZN3cub18CUB_300001_SM_10006detail8for_each13static_kernelINS2_12policy_hub_t12policy_500_tEmN6thrust24THRUST_300001_SM_1000_NS8cuda_cub20__uninitialized_fill7functorINS7_10device_ptrIiEEiEEEEvT0_T1__param_1+8];
	ld.param.u64 	%rd4, [_ZN3cub18CUB_300001_SM_10006detail8for_each13static_kernelINS2_12policy_hub_t12policy_500_tEmN6thrust24THRUST_300001_SM_1000_NS8cuda_cub20__uninitialized_fill7functorINS7_10device_ptrIiEEiEEEEvT0_T1__param_1];
	ld.param.u64 	%rd5, [_ZN3cub18CUB_300001_SM_10006detail8for_each13static_kernelINS2_12policy_hub_t12policy_500_tEmN6thrust24THRUST_300001_SM_1000_NS8cuda_cub20__uninitialized_fill7functorINS7_10device_ptrIiEEiEEEEvT0_T1__param_0];
	mov.u32 	%r9, %ctaid.x;
	mul.wide.u32 	%rd1, %r9, 512;
	sub.s64 	%rd2, %rd5, %rd1;
	setp.lt.u64 	%p1, %rd2, 512;
	@%p1 bra 	$L__BB4_2;
	mov.u32 	%r11, %tid.x;
	cvta.to.global.u64 	%rd11, %rd4;
	cvt.u64.u32 	%rd12, %r11;
	add.s64 	%rd13, %rd1, %rd12;
	shl.b64 	%rd14, %rd13, 2;
	add.s64 	%rd15, %rd11, %rd14;
	st.global.u32 	[%rd15], %r3;
	st.global.u32 	[%rd15+1024], %r3;
	bra.uni 	$L__BB4_6;
$L__BB4_2:
	cvta.to.global.u64 	%rd6, %rd4;
	mov.u32 	%r2, %tid.x;
	cvt.u64.u32 	%rd7, %r2;
	setp.le.u64 	%p2, %rd2, %rd7;
	add.s64 	%rd8, %rd1, %rd7;
	shl.b64 	%rd9, %rd8, 2;
	add.s64 	%rd3, %rd6, %rd9;
	@%p2 bra 	$L__BB4_4;
	st.global.u32 	[%rd3], %r3;
$L__BB4_4:
	add.s32 	%r10, %r2, 256;
	cvt.u64.u32 	%rd10, %r10;
	setp.le.u64 	%p3, %rd2, %rd10;
	@%p3 bra 	$L__BB4_6;
	st.global.u32 	[%rd3+1024], %r3;
$L__BB4_6:
	ret;

}


// ===== COMPILED SASS (sm_100) =====

	.target	sm_100

	.elftype	@"ET_EXEC"


//--------------------- .note.nv.tkinfo           --------------------------
	.section	.note.nv.tkinfo,"",@"SHT_NOTE"
	.sectionflags	@"SHF_NOTE_NV_TKINFO"
	.tkinfo
        /*0018*/ 	.word	0x00000002
        /*0030*/ 	.string	""
        /*0030*/ 	.string	"ptxas"
        /*0030*/ 	.string	"Cuda compilation tools, release 13.0, V13.0.88"
        /*0030*/ 	.string	"Build cuda_13.0.r13.0/compiler.36424714_0"
        /*0030*/ 	.string	"-arch sm_100 -m 64 "



//--------------------- .note.nv.cuinfo           --------------------------
	.section	.note.nv.cuinfo,"",@"SHT_NOTE"
	.sectionflags	@"SHF_NOTE_NV_CUINFO"
        /*0018*/ 	.short	0x0002
        /*001a*/ 	.short	0x0064
        /*001c*/ 	.short	0x0082
	.zero		2


//--------------------- .nv.info                  --------------------------
	.section	.nv.info,"",@"SHT_CUDA_INFO"
	.align	4


	//----- nvinfo : EIATTR_REGCOUNT
	.align		4
        /*0000*/ 	.byte	0x04, 0x2f
        /*0002*/ 	.short	(.L_44 - .L_43)
	.align		4
.L_43:
        /*0004*/ 	.word	index@(_Z11trim_kernelPiS_S_S_S_S_iPb)
        /*0008*/ 	.word	0x00000020


	//----- nvinfo : EIATTR_FRAME_SIZE
	.align		4
.L_44:
        /*000c*/ 	.byte	0x04, 0x11
        /*000e*/ 	.short	(.L_46 - .L_45)
	.align		4
.L_45:
        /*0010*/ 	.word	index@(_Z11trim_kernelPiS_S_S_S_S_iPb)
        /*0014*/ 	.word	0x00000000


	//----- nvinfo : EIATTR_REGCOUNT
	.align		4
.L_46:
        /*0018*/ 	.byte	0x04, 0x2f
        /*001a*/ 	.short	(.L_48 - .L_47)
	.align		4
.L_47:
        /*001c*/ 	.word	index@(_Z15compute_degreesPiS_S_S_S_i)
        /*0020*/ 	.word	0x00000012


	//----- nvinfo : EIATTR_FRAME_SIZE
	.align		4
.L_48:
        /*0024*/ 	.byte	0x04, 0x11
        /*0026*/ 	.short	(.L_50 - .L_49)
	.align		4
.L_49:
        /*0028*/ 	.word	index@(_Z15compute_degreesPiS_S_S_S_i)
        /*002c*/ 	.word	0x00000000


	//----- nvinfo : EIATTR_REGCOUNT
	.align		4
.L_50:
        /*0030*/ 	.byte	0x04, 0x2f
        /*0032*/ 	.short	(.L_52 - .L_51)
	.align		4
.L_51:
        /*0034*/ 	.word	index@(_Z11bfs_forwardPiS_S_S_ii)
        /*0038*/ 	.word	0x00000020


	//----- nvinfo : EIATTR_FRAME_SIZE
	.align		4
.L_52:
        /*003c*/ 	.byte	0x04, 0x11
        /*003e*/ 	.short	(.L_54 - .L_53)
	.align		4
.L_53:
        /*0040*/ 	.word	index@(_Z11bfs_forwardPiS_S_S_ii)
        /*0044*/ 	.word	0x00000000


	//----- nvinfo : EIATTR_REGCOUNT
	.align		4
.L_54:
        /*0048*/ 	.byte	0x04, 0x2f
        /*004a*/ 	.short	(.L_56 - .L_55)
	.align		4
.L_55:
        /*004c*/ 	.word	index@(_ZN3cub18CUB_300001_SM_10006detail11EmptyKernelIvEEvv)
        /*0050*/ 	.word	0x00000004


	//----- nvinfo : EIATTR_FRAME_SIZE
	.align		4
.L_56:
        /*0054*/ 	.byte	0x04, 0x11
        /*0056*/ 	.short	(.L_58 - .L_57)
	.align		4
.L_57:
        /*0058*/ 	.word	index@(_ZN3cub18CUB_300001_SM_10006detail11EmptyKernelIvEEvv)
        /*005c*/ 	.word	0x00000000


	//----- nvinfo : EIATTR_REGCOUNT
	.align		4
.L_58:
        /*0060*/ 	.byte	0x04, 0x2f
        /*0062*/ 	.short	(.L_60 - .L_59)
	.align		4
.L_59:
        /*0064*/ 	.word	index@(_ZN3cub18CUB_300001_SM_10006detail8for_each13static_kernelINS2_12policy_hub_t12policy_500_tEmN6thrust24THRUST_300001_SM_1000_NS8cuda_cub20__uninitialized_fill7functorINS7_10device_ptrIiEEiEEEEvT0_T1_)
        /*0068*/ 	.word	0x00000008


	//----- nvinfo : EIATTR_FRAME_SIZE
	.align		4
.L_60:
        /*006c*/ 	.byte	0x04, 0x11
        /*006e*/ 	.short	(.L_62 - .L_61)
	.align		4
.L_61:
        /*0070*/ 	.word	index@(_ZN3cub18CUB_300001_SM_10006detail8for_each13static_kernelINS2_12policy_hub_t12policy_500_tEmN6thrust24THRUST_300001_SM_1000_NS8cuda_cub20__uninitialized_fill7functorINS7_10device_ptrIiEEiEEEEvT0_T1_)
        /*0074*/ 	.word	0x00000000


	//----- nvinfo : EIATTR_MIN_STACK_SIZE
	.align		4
.L_62:
        /*0078*/ 	.byte	0x04, 0x12
        /*007a*/ 	.short	(.L_64 - .L_63)
	.align		4
.L_63:
        /*007c*/ 	.word	index@(_ZN3cub18CUB_300001_SM_10006detail8for_each13static_kernelINS2_12policy_hub_t12policy_500_tEmN6thrust24THRUST_300001_SM_1000_NS8cuda_cub20__uninitialized_fill7functorINS7_10device_ptrIiEEiEEEEvT0_T1_)
        /*0080*/ 	.word	0x00000000


	//----- nvinfo : EIATTR_MIN_STACK_SIZE
	.align		4
.L_64:
        /*0084*/ 	.byte	0x04, 0x12
        /*0086*/ 	.short	(.L_66 - .L_65)
	.align		4
.L_65:
        /*0088*/ 	.word	index@(_ZN3cub18CUB_300001_SM_10006detail11EmptyKernelIvEEvv)
        /*008c*/ 	.word	0x00000000


	//----- nvinfo : EIATTR_MIN_STACK_SIZE
	.align		4
.L_66:
        /*0090*/ 	.byte	0x04, 0x12
        /*0092*/ 	.short	(.L_68 - .L_67)
	.align		4
.L_67:
        /*0094*/ 	.word	index@(_Z11bfs_forwardPiS_S_S_ii)
        /*0098*/ 	.word	0x00000000


	//----- nvinfo : EIATTR_MIN_STACK_SIZE
	.align		4
.L_68:
        /*009c*/ 	.byte	0x04, 0x12
        /*009e*/ 	.short	(.L_70 - .L_69)
	.align		4
.L_69:
        /*00a0*/ 	.word	index@(_Z15compute_degreesPiS_S_S_S_i)
        /*00a4*/ 	.word	0x00000000


	//----- nvinfo : EIATTR_MIN_STACK_SIZE
	.align		4
.L_70:
        /*00a8*/ 	.byte	0x04, 0x12
        /*00aa*/ 	.short	(.L_72 - .L_71)
	.align		4
.L_71:
        /*00ac*/ 	.word	index@(_Z11trim_kernelPiS_S_S_S_S_iPb)
        /*00b0*/ 	.word	0x00000000
.L_72:


//--------------------- .nv.compat                --------------------------
	.section	.nv.compat,"",@"SHT_CUDA_COMPAT_INFO"
	.align	4
        /*0000*/ 	.byte	0x02, 0x09, 0x00, 0x00, 0x02, 0x02, 0x01, 0x00, 0x02, 0x05, 0x05, 0x00, 0x03, 0x07, 0x01, 0x01
        /*0010*/ 	.byte	0x02, 0x03, 0x00, 0x00, 0x02, 0x06, 0x01, 0x00, 0x04, 0x0b, 0x08, 0x00, 0x09, 0x00, 0x00, 0x00
        /*0020*/ 	.byte	0x00, 0x00, 0x00, 0x00


//--------------------- .nv.info._ZN3cub18CUB_300001_SM_10006detail8for_each13static_kernelINS2_12policy_hub_t12policy_500_tEmN6thrust24THRUST_300001_SM_1000_NS8cuda_cub20__uninitialized_fill7functorINS7_10device_ptrIiEEiEEEEvT0_T1_ --------------------------
	.section	.nv.info._ZN3cub18CUB_300001_SM_10006detail8for_each13static_kernelINS2_12policy_hub_t12policy_500_tEmN6thrust24THRUST_300001_SM_1000_NS8cuda_cub20__uninitialized_fill7functorINS7_10device_ptrIiEEiEEEEvT0_T1_,"",@"SHT_CUDA_INFO"
	.sectionflags	@""
	.align	4


	//----- nvinfo : EIATTR_CUDA_API_VERSION
	.align		4
        /*0000*/ 	.byte	0x04, 0x37
        /*0002*/ 	.short	(.L_74 - .L_73)
.L_73:
        /*0004*/ 	.word	0x00000082


	//----- nvinfo : EIATTR_KPARAM_INFO
	.align		4
.L_74:
        /*0008*/ 	.byte	0x04, 0x17
        /*000a*/ 	.short	(.L_76 - .L_75)
.L_75:
        /*000c*/ 	.word	0x00000000
        /*0010*/ 	.short	0x0001
        /*0012*/ 	.short	0x0008
        /*0014*/ 	.byte	0x00, 0xf0, 0x41, 0x00


	//----- nvinfo : EIATTR_KPARAM_INFO
	.align		4
.L_76:
        /*0018*/ 	.byte	0x04, 0x17
        /*001a*/ 	.short	(.L_78 - .L_77)
.L_77:
        /*001c*/ 	.word	0x00000000
        /*0020*/ 	.short	0x0000
        /*0022*/ 	.short	0x0000
        /*0024*/ 	.byte	0x00, 0xf0, 0x21, 0x00


	//----- nvinfo : EIATTR_SPARSE_MMA_MASK
	.align		4
.L_78:
        /*0028*/ 	.byte	0x03, 0x50
        /*002a*/ 	.short	0x0000


	//----- nvinfo : EIATTR_MAXREG_COUNT
	.align		4
        /*002c*/ 	.byte	0x03, 0x1b
        /*002e*/ 	.short	0x00ff


	//----- nvinfo : EIATTR_MERCURY_ISA_VERSION
	.align		4
        /*0030*/ 	.byte	0x03, 0x5f
        /*0032*/ 	.short	0x0101


	//----- nvinfo : EIATTR_VRC_CTA_INIT_COUNT
	.align		4
        /*0034*/ 	.byte	0x02, 0x4a
	.zero		1
	.zero		1


	//----- nvinfo : EIATTR_EXIT_INSTR_OFFSETS
	.align		4
        /*0038*/ 	.byte	0x04, 0x1c
        /*003a*/ 	.short	(.L_80 - .L_79)


	//   ....[0]....
.L_79:
        /*003c*/ 	.word	0x00000130


	//   ....[1]....
        /*0040*/ 	.word	0x00000230


	//   ....[2]....
        /*0044*/ 	.word	0x00000260


	//----- nvinfo : EIATTR_MAX_THREADS
	.align		4
.L_80:
        /*0048*/ 	.byte	0x04, 0x05
        /*004a*/ 	.short	(.L_82 - .L_81)
.L_81:
        /*004c*/ 	.word	0x00000100
        /*0050*/ 	.word	0x00000001
        /*0054*/ 	.word	0x00000001


	//----- nvinfo : EIATTR_CBANK_PARAM_SIZE
	.align		4
.L_82:
        /*0058*/ 	.byte	0x03, 0x19
        /*005a*/ 	.short	0x0018


	//----- nvinfo : EIATTR_PARAM_CBANK
	.align		4
        /*005c*/ 	.byte	0x04, 0x0a
        /*005e*/ 	.short	(.L_84 - .L_83)
	.align		4
.L_83:
        /*0060*/ 	.word	index@(.nv.constant0._ZN3cub18CUB_300001_SM_10006detail8for_each13static_kernelINS2_12policy_hub_t12policy_500_tEmN6thrust24THRUST_300001_SM_1000_NS8cuda_cub20__uninitialized_fill7functorINS7_10device_ptrIiEEiEEEEvT0_T1_)
        /*0064*/ 	.short	0x0380
        /*0066*/ 	.short	0x0018


	//----- nvinfo : EIATTR_SW_WAR
	.align		4
.L_84:
        /*0068*/ 	.byte	0x04, 0x36
        /*006a*/ 	.short	(.L_86 - .L_85)
.L_85:
        /*006c*/ 	.word	0x00000008
.L_86:


//--------------------- .nv.info._ZN3cub18CUB_300001_SM_10006detail11EmptyKernelIvEEvv --------------------------
	.section	.nv.info._ZN3cub18CUB_300001_SM_10006detail11EmptyKernelIvEEvv,"",@"SHT_CUDA_INFO"
	.sectionflags	@""
	.align	4


	//----- nvinfo : EIATTR_CUDA_API_VERSION
	.align		4
        /*0000*/ 	.byte	0x04, 0x37
        /*0002*/ 	.short	(.L_88 - .L_87)
.L_87:
        /*0004*/ 	.word	0x00000082


	//----- nvinfo : EIATTR_SPARSE_MMA_MASK
	.align		4
.L_88:
        /*0008*/ 	.byte	0x03, 0x50
        /*000a*/ 	.short	0x0000


	//----- nvinfo : EIATTR_MAXREG_COUNT
	.align		4
        /*000c*/ 	.byte	0x03, 0x1b
        /*000e*/ 	.short	0x00ff


	//----- nvinfo : EIATTR_MERCURY_ISA_VERSION
	.align		4
        /*0010*/ 	.byte	0x03, 0x5f
        /*0012*/ 	.short	0x0101


	//----- nvinfo : EIATTR_VRC_CTA_INIT_COUNT
	.align		4
        /*0014*/ 	.byte	0x02, 0x4a
	.zero		1
	.zero		1


	//----- nvinfo : EIATTR_EXIT_INSTR_OFFSETS
	.align		4
        /*0018*/ 	.byte	0x04, 0x1c
        /*001a*/ 	.short	(.L_90 - .L_89)


	//   ....[0]....
.L_89:
        /*001c*/ 	.word	0x00000010


	//----- nvinfo : EIATTR_SW_WAR
	.align		4
.L_90:
        /*0020*/ 	.byte	0x04, 0x36
        /*0022*/ 	.short	(.L_92 - .L_91)
.L_91:
        /*0024*/ 	.word	0x00000008
.L_92:


//--------------------- .nv.info._Z11bfs_forwardPiS_S_S_ii --------------------------
	.section	.nv.info._Z11bfs_forwardPiS_S_S_ii,"",@"SHT_CUDA_INFO"
	.sectionflags	@""
	.align	4


	//----- nvinfo : EIATTR_CUDA_API_VERSION
	.align		4
        /*0000*/ 	.byte	0x04, 0x37
        /*0002*/ 	.short	(.L_94 - .L_93)
.L_93:
        /*0004*/ 	.word	0x00000082


	//----- nvinfo : EIATTR_KPARAM_INFO
	.align		4
.L_94:
        /*0008*/ 	.byte	0x04, 0x17
        /*000a*/ 	.short	(.L_96 - .L_95)
.L_95:
        /*000c*/ 	.word	0x00000000
        /*0010*/ 	.short	0x0005
        /*0012*/ 	.short	0x0024
        /*0014*/ 	.byte	0x00, 0xf0, 0x11, 0x00


	//----- nvinfo : EIATTR_KPARAM_INFO
	.align		4
.L_96:
        /*0018*/ 	.byte	0x04, 0x17
        /*001a*/ 	.short	(.L_98 - .L_97)
.L_97:
        /*001c*/ 	.word	0x00000000
        /*0020*/ 	.short	0x0004
        /*0022*/ 	.short	0x0020
        /*0024*/ 	.byte	0x00, 0xf0, 0x11, 0x00


	//----- nvinfo : EIATTR_KPARAM_INFO
	.align		4
.L_98:
        /*0028*/ 	.byte	0x04, 0x17
        /*002a*/ 	.short	(.L_100 - .L_99)
.L_99:
        /*002c*/ 	.word	0x00000000
        /*0030*/ 	.short	0x0003
        /*0032*/ 	.short	0x0018
        /*0034*/ 	.byte	0x00, 0xf5, 0x21, 0x00


	//----- nvinfo : EIATTR_KPARAM_INFO
	.align		4
.L_100:
        /*0038*/ 	.byte	0x04, 0x17
        /*003a*/ 	.short	(.L_102 - .L_101)
.L_101:
        /*003c*/ 	.word	0x00000000
        /*0040*/ 	.short	0x0002
        /*0042*/ 	.short	0x0010
        /*0044*/ 	.byte	0x00, 0xf5, 0x21, 0x00


	//----- nvinfo : EIATTR_KPARAM_INFO
	.align		4
.L_102:
        /*0048*/ 	.byte	0x04, 0x17
        /*004a*/ 	.short	(.L_104 - .L_103)
.L_103:
        /*004c*/ 	.word	0x00000000
        /*0050*/ 	.short	0x0001
        /*0052*/ 	.short	0x0008
        /*0054*/ 	.byte	0x00, 0xf5, 0x21, 0x00


	//----- nvinfo : EIATTR_KPARAM_INFO
	.align		4
.L_104:
        /*0058*/ 	.byte	0x04, 0x17
        /*005a*/ 	.short	(.L_106 - .L_105)
.L_105:
        /*005c*/ 	.word	0x00000000
        /*0060*/ 	.short	0x0000
        /*0062*/ 	.short	0x0000
        /*0064*/ 	.byte	0x00, 0xf5, 0x21, 0x00


	//----- nvinfo : EIATTR_SPARSE_MMA_MASK
	.align		4
.L_106:
        /*0068*/ 	.byte	0x03, 0x50
        /*006a*/ 	.short	0x0000


	//----- nvinfo : EIATTR_MAXREG_COUNT
	.align		4
        /*006c*/ 	.byte	0x03, 0x1b
        /*006e*/ 	.short	0x00ff


	//----- nvinfo : EIATTR_NUM_BARRIERS
	.align		4
        /*0070*/ 	.byte	0x02, 0x4c
        /*0072*/ 	.byte	0x01
	.zero		1


	//----- nvinfo : EIATTR_MERCURY_ISA_VERSION
	.align		4
        /*0074*/ 	.byte	0x03, 0x5f
        /*0076*/ 	.short	0x0101


	//----- nvinfo : EIATTR_VRC_CTA_INIT_COUNT
	.align		4
        /*0078*/ 	.byte	0x02, 0x4a
	.zero		1
	.zero		1


	//----- nvinfo : EIATTR_EXIT_INSTR_OFFSETS
	.align		4
        /*007c*/ 	.byte	0x04, 0x1c
        /*007e*/ 	.short	(.L_108 - .L_107)


	//   ....[0]....
.L_107:
        /*0080*/ 	.word	0x00000950


	//----- nvinfo : EIATTR_CRS_STACK_SIZE
	.align		4
.L_108:
        /*0084*/ 	.byte	0x04, 0x1e
        /*0086*/ 	.short	(.L_110 - .L_109)
.L_109:
        /*0088*/ 	.word	0x00000000


	//----- nvinfo : EIATTR_CBANK_PARAM_SIZE
	.align		4
.L_110:
        /*008c*/ 	.byte	0x03, 0x19
        /*008e*/ 	.short	0x0028


	//----- nvinfo : EIATTR_PARAM_CBANK
	.align		4
        /*0090*/ 	.byte	0x04, 0x0a
        /*0092*/ 	.short	(.L_112 - .L_111)
	.align		4
.L_111:
        /*0094*/ 	.word	index@(.nv.constant0._Z11bfs_forwardPiS_S_S_ii)
        /*0098*/ 	.short	0x0380
        /*009a*/ 	.short	0x0028


	//----- nvinfo : EIATTR_SW_WAR
	.align		4
.L_112:
        /*009c*/ 	.byte	0x04, 0x36
        /*009e*/ 	.short	(.L_114 - .L_113)
.L_113:
        /*00a0*/ 	.word	0x00000008
.L_114:


//--------------------- .nv.info._Z15compute_degreesPiS_S_S_S_i --------------------------
	.section	.nv.info._Z15compute_degreesPiS_S_S_S_i,"",@"SHT_CUDA_INFO"
	.sectionflags	@""
	.align	4


	//----- nvinfo : EIATTR_CUDA_API_VERSION
	.align		4
        /*0000*/ 	.byte	0x04, 0x37
        /*0002*/ 	.short	(.L_116 - .L_115)
.L_115:
        /*0004*/ 	.word	0x00000082


	//----- nvinfo : EIATTR_KPARAM_INFO
	.align		4
.L_116:
        /*0008*/ 	.byte	0x04, 0x17
        /*000a*/ 	.short	(.L_118 - .L_117)
.L_117:
        /*000c*/ 	.word	0x00000000
        /*0010*/ 	.short	0x0005
        /*0012*/ 	.short	0x0028
        /*0014*/ 	.byte	0x00, 0xf0, 0x11, 0x00


	//----- nvinfo : EIATTR_KPARAM_INFO
	.align		4
.L_118:
        /*0018*/ 	.byte	0x04, 0x17
        /*001a*/ 	.short	(.L_120 - .L_119)
.L_119:
        /*001c*/ 	.word	0x00000000
        /*0020*/ 	.short	0x0004
        /*0022*/ 	.short	0x0020
        /*0024*/ 	.byte	0x00, 0xf5, 0x21, 0x00


	//----- nvinfo : EIATTR_KPARAM_INFO
	.align		4
.L_120:
        /*0028*/ 	.byte	0x04, 0x17
        /*002a*/ 	.short	(.L_122 - .L_121)
.L_121:
        /*002c*/ 	.word	0x00000000
        /*0030*/ 	.short	0x0003
        /*0032*/ 	.short	0x0018
        /*0034*/ 	.byte	0x00, 0xf5, 0x21, 0x00


	//----- nvinfo : EIATTR_KPARAM_INFO
	.align		4
.L_122:
        /*0038*/ 	.byte	0x04, 0x17
        /*003a*/ 	.short	(.L_124 - .L_123)
.L_123:
        /*003c*/ 	.word	0x00000000
        /*0040*/ 	.short	0x0002
        /*0042*/ 	.short	0x0010
        /*0044*/ 	.byte	0x00, 0xf5, 0x21, 0x00


	//----- nvinfo : EIATTR_KPARAM_INFO
	.align		4
.L_124:
        /*0048*/ 	.byte	0x04, 0x17
        /*004a*/ 	.short	(.L_126 - .L_125)
.L_125:
        /*004c*/ 	.word	0x00000000
        /*0050*/ 	.short	0x0001
        /*0052*/ 	.short	0x0008
        /*0054*/ 	.byte	0x00, 0xf5, 0x21, 0x00


	//----- nvinfo : EIATTR_KPARAM_INFO
	.align		4
.L_126:
        /*0058*/ 	.byte	0x04, 0x17
        /*005a*/ 	.short	(.L_128 - .L_127)
.L_127:
        /*005c*/ 	.word	0x00000000
        /*0060*/ 	.short	0x0000
        /*0062*/ 	.short	0x0000
        /*0064*/ 	.byte	0x00, 0xf5, 0x21, 0x00


	//----- nvinfo : EIATTR_SPARSE_MMA_MASK
	.align		4
.L_128:
        /*0068*/ 	.byte	0x03, 0x50
        /*006a*/ 	.short	0x0000


	//----- nvinfo : EIATTR_MAXREG_COUNT
	.align		4
        /*006c*/ 	.byte	0x03, 0x1b
        /*006e*/ 	.short	0x00ff


	//----- nvinfo : EIATTR_MERCURY_ISA_VERSION
	.align		4
        /*0070*/ 	.byte	0x03, 0x5f
        /*0072*/ 	.short	0x0101


	//----- nvinfo : EIATTR_VRC_CTA_INIT_COUNT
	.align		4
        /*0074*/ 	.byte	0x02, 0x4a
	.zero		1
	.zero		1


	//----- nvinfo : EIATTR_EXIT_INSTR_OFFSETS
	.align		4
        /*0078*/ 	.byte	0x04, 0x1c
        /*007a*/ 	.short	(.L_130 - .L_129)


	//   ....[0]....
.L_129:
        /*007c*/ 	.word	0x00000070


	//   ....[1]....
        /*0080*/ 	.word	0x000000d0


	//   ....[2]....
        /*0084*/ 	.word	0x00000190


	//   ....[3]....
        /*0088*/ 	.word	0x000002d0


	//----- nvinfo : EIATTR_CRS_STACK_SIZE
	.align		4
.L_130:
        /*008c*/ 	.byte	0x04, 0x1e
        /*008e*/ 	.short	(.L_132 - .L_131)
.L_131:
        /*0090*/ 	.word	0x00000000


	//----- nvinfo : EIATTR_CBANK_PARAM_SIZE
	.align		4
.L_132:
        /*0094*/ 	.byte	0x03, 0x19
        /*0096*/ 	.short	0x002c


	//----- nvinfo : EIATTR_PARAM_CBANK
	.align		4
        /*0098*/ 	.byte	0x04, 0x0a
        /*009a*/ 	.short	(.L_134 - .L_133)
	.align		4
.L_133:
        /*009c*/ 	.word	index@(.nv.constant0._Z15compute_degreesPiS_S_S_S_i)
        /*00a0*/ 	.short	0x0380
        /*00a2*/ 	.short	0x002c


	//----- nvinfo : EIATTR_SW_WAR
	.align		4
.L_134:
        /*00a4*/ 	.byte	0x04, 0x36
        /*00a6*/ 	.short	(.L_136 - .L_135)
.L_135:
        /*00a8*/ 	.word	0x00000008
.L_136:


//--------------------- .nv.info._Z11trim_kernelPiS_S_S_S_S_iPb --------------------------
	.section	.nv.info._Z11trim_kernelPiS_S_S_S_S_iPb,"",@"SHT_CUDA_INFO"
	.sectionflags	@""
	.align	4


	//----- nvinfo : EIATTR_CUDA_API_VERSION
	.align		4
        /*0000*/ 	.byte	0x04, 0x37
        /*0002*/ 	.short	(.L_138 - .L_137)
.L_137:
        /*0004*/ 	.word	0x00000082


	//----- nvinfo : EIATTR_KPARAM_INFO
	.align		4
.L_138:
        /*0008*/ 	.byte	0x04, 0x17
        /*000a*/ 	.short	(.L_140 - .L_139)
.L_139:
        /*000c*/ 	.word	0x00000000
        /*0010*/ 	.short	0x0007
        /*0012*/ 	.short	0x0038
        /*0014*/ 	.byte	0x00, 0xf5, 0x21, 0x00


	//----- nvinfo : EIATTR_KPARAM_INFO
	.align		4
.L_140:
        /*0018*/ 	.byte	0x04, 0x17
        /*001a*/ 	.short	(.L_142 - .L_141)
.L_141:
        /*001c*/ 	.word	0x00000000
        /*0020*/ 	.short	0x0006
        /*0022*/ 	.short	0x0030
        /*0024*/ 	.byte	0x00, 0xf0, 0x11, 0x00


	//----- nvinfo : EIATTR_KPARAM_INFO
	.align		4
.L_142:
        /*0028*/ 	.byte	0x04, 0x17
        /*002a*/ 	.short	(.L_144 - .L_143)
.L_143:
        /*002c*/ 	.word	0x00000000
        /*0030*/ 	.short	0x0005
        /*0032*/ 	.short	0x0028
        /*0034*/ 	.byte	0x00, 0xf5, 0x21, 0x00


	//----- nvinfo : EIATTR_KPARAM_INFO
	.align		4
.L_144:
        /*0038*/ 	.byte	0x04, 0x17
        /*003a*/ 	.short	(.L_146 - .L_145)
.L_145:
        /*003c*/ 	.word	0x00000000
        /*0040*/ 	.short	0x0004
        /*0042*/ 	.short	0x0020
        /*0044*/ 	.byte	0x00, 0xf5, 0x21, 0x00


	//----- nvinfo : EIATTR_KPARAM_INFO
	.align		4
.L_146:
        /*0048*/ 	.byte	0x04, 0x17
        /*004a*/ 	.short	(.L_148 - .L_147)
.L_147:
        /*004c*/ 	.word	0x00000000
        /*0050*/ 	.short	0x0003
        /*0052*/ 	.short	0x0018
        /*0054*/ 	.byte	0x00, 0xf5, 0x21, 0x00


	//----- nvinfo : EIATTR_KPARAM_INFO
	.align		4
.L_148:
        /*0058*/ 	.byte	0x04, 0x17
        /*005a*/ 	.short	(.L_150 - .L_149)
.L_149:
        /*005c*/ 	.word	0x00000000
        /*0060*/ 	.short	0x0002
        /*0062*/ 	.short	0x0010
        /*0064*/ 	.byte	0x00, 0xf5, 0x21, 0x00


	//----- nvinfo : EIATTR_KPARAM_INFO
	.align		4
.L_150:
        /*0068*/ 	.byte	0x04, 0x17
        /*006a*/ 	.short	(.L_152 - .L_151)
.L_151:
        /*006c*/ 	.word	0x00000000
        /*0070*/ 	.short	0x0001
        /*0072*/ 	.short	0x0008
        /*0074*/ 	.byte	0x00, 0xf5, 0x21, 0x00


	//----- nvinfo : EIATTR_KPARAM_INFO
	.align		4
.L_152:
        /*0078*/ 	.byte	0x04, 0x17
        /*007a*/ 	.short	(.L_154 - .L_153)
.L_153:
        /*007c*/ 	.word	0x00000000
        /*0080*/ 	.short	0x0000
        /*0082*/ 	.short	0x0000
        /*0084*/ 	.byte	0x00, 0xf5, 0x21, 0x00


	//----- nvinfo : EIATTR_SPARSE_MMA_MASK
	.align		4
.L_154:
        /*0088*/ 	.byte	0x03, 0x50
        /*008a*/ 	.short	0x0000


	//----- nvinfo : EIATTR_MAXREG_COUNT
	.align		4
        /*008c*/ 	.byte	0x03, 0x1b
        /*008e*/ 	.short	0x00ff


	//----- nvinfo : EIATTR_MERCURY_ISA_VERSION
	.align		4
        /*0090*/ 	.byte	0x03, 0x5f
        /*0092*/ 	.short	0x0101


	//----- nvinfo : EIATTR_VRC_CTA_INIT_COUNT
	.align		4
        /*0094*/ 	.byte	0x02, 0x4a
	.zero		1
	.zero		1


	//----- nvinfo : EIATTR_EXIT_INSTR_OFFSETS
	.align		4
        /*0098*/ 	.byte	0x04, 0x1c
        /*009a*/ 	.short	(.L_156 - .L_155)


	//   ....[0]....
.L_155:
        /*009c*/ 	.word	0x00000070


	//   ....[1]....
        /*00a0*/ 	.word	0x000000d0


	//   ....[2]....
        /*00a4*/ 	.word	0x00000fd0


	//   ....[3]....
        /*00a8*/ 	.word	0x00001080


	//----- nvinfo : EIATTR_CRS_STACK_SIZE
	.align		4
.L_156:
        /*00ac*/ 	.byte	0x04, 0x1e
        /*00ae*/ 	.short	(.L_158 - .L_157)
.L_157:
        /*00b0*/ 	.word	0x00000000


	//----- nvinfo : EIATTR_CBANK_PARAM_SIZE
	.align		4
.L_158:
        /*00b4*/ 	.byte	0x03, 0x19
        /*00b6*/ 	.short	0x0040


	//----- nvinfo : EIATTR_PARAM_CBANK
	.align		4
        /*00b8*/ 	.byte	0x04, 0x0a
        /*00ba*/ 	.short	(.L_160 - .L_159)
	.align		4
.L_159:
        /*00bc*/ 	.word	index@(.nv.constant0._Z11trim_kernelPiS_S_S_S_S_iPb)
        /*00c0*/ 	.short	0x0380
        /*00c2*/ 	.short	0x0040


	//----- nvinfo : EIATTR_SW_WAR
	.align		4
.L_160:
        /*00c4*/ 	.byte	0x04, 0x36
        /*00c6*/ 	.short	(.L_162 - .L_161)
.L_161:
        /*00c8*/ 	.word	0x00000008
.L_162:


//--------------------- .nv.callgraph             --------------------------
	.section	.nv.callgraph,"",@"SHT_CUDA_CALLGRAPH"
	.align	4
	.sectionentsize	8
	.align		4
        /*0000*/ 	.word	0x00000000
	.align		4
        /*0004*/ 	.word	0xffffffff
	.align		4
        /*0008*/ 	.word	0x00000000
	.align		4
        /*000c*/ 	.word	0xfffffffe
	.align		4
        /*0010*/ 	.word	0x00000000
	.align		4
        /*0014*/ 	.word	0xfffffffd
	.align		4
        /*0018*/ 	.word	0x00000000
	.align		4
        /*001c*/ 	.word	0xfffffffc


//--------------------- .nv.constant4             --------------------------
	.section	.nv.constant4,"a",@progbits
	.align	8
	.align		8
.nv.constant4:
        /*0000*/ 	.dword	_ZN34_INTERNAL_5384bf99_4_k_cu_ca71f4f24cuda3std3__45__cpo5beginE
	.align		8
        /*0008*/ 	.dword	_ZN34_INTERNAL_5384bf99_4_k_cu_ca71f4f24cuda3std3__45__cpo3endE
	.align		8
        /*0010*/ 	.dword	_ZN34_INTERNAL_5384bf99_4_k_cu_ca71f4f24cuda3std3__45__cpo6cbeginE
	.align		8
        /*0018*/ 	.dword	_ZN34_INTERNAL_5384bf99_4_k_cu_ca71f4f24cuda3std3__45__cpo4cendE
	.align		8
        /*0020*/ 	.dword	_ZN34_INTERNAL_5384bf99_4_k_cu_ca71f4f24cuda3std3__45__cpo6rbeginE
	.align		8
        /*0028*/ 	.dword	_ZN34_INTERNAL_5384bf99_4_k_cu_ca71f4f24cuda3std3__45__cpo4rendE
	.align		8
        /*0030*/ 	.dword	_ZN34_INTERNAL_5384bf99_4_k_cu_ca71f4f24cuda3std3__45__cpo7crbeginE
	.align		8
        /*0038*/ 	.dword	_ZN34_INTERNAL_5384bf99_4_k_cu_ca71f4f24cuda3std3__45__cpo5crendE
	.align		8
        /*0040*/ 	.dword	_ZN34_INTERNAL_5384bf99_4_k_cu_ca71f4f24cuda3std3__436_GLOBAL__N__5384bf99_4_k_cu_ca71f4f26ignoreE
	.align		8
        /*0048*/ 	.dword	_ZN34_INTERNAL_5384bf99_4_k_cu_ca71f4f24cuda3std3__419piecewise_constructE
	.align		8
        /*0050*/ 	.dword	_ZN34_INTERNAL_5384bf99_4_k_cu_ca71f4f24cuda3std3__48in_placeE
	.align		8
        /*0058*/ 	.dword	_ZN34_INTERNAL_5384bf99_4_k_cu_ca71f4f24cuda3std3__420unreachable_sentinelE
	.align		8
        /*0060*/ 	.dword	_ZN34_INTERNAL_5384bf99_4_k_cu_ca71f4f24cuda3std3__47nulloptE
	.align		8
        /*0068*/ 	.dword	_ZN34_INTERNAL_5384bf99_4_k_cu_ca71f4f24cuda3std3__48unexpectE
	.align		8
        /*0070*/ 	.dword	_ZN34_INTERNAL_5384bf99_4_k_cu_ca71f4f24cuda3std6ranges3__45__cpo4swapE
	.align		8
        /*0078*/ 	.dword	_ZN34_INTERNAL_5384bf99_4_k_cu_ca71f4f24cuda3std6ranges3__45__cpo9iter_moveE
	.align		8
        /*0080*/ 	.dword	_ZN34_INTERNAL_5384bf99_4_k_cu_ca71f4f24cuda3std6ranges3__45__cpo5beginE
	.align		8
        /*0088*/ 	.dword	_ZN34_INTERNAL_5384bf99_4_k_cu_ca71f4f24cuda3std6ranges3__45__cpo3endE
	.align		8
        /*0090*/ 	.dword	_ZN34_INTERNAL_5384bf99_4_k_cu_ca71f4f24cuda3std6ranges3__45__cpo6cbeginE
	.align		8
        /*0098*/ 	.dword	_ZN34_INTERNAL_5384bf99_4_k_cu_ca71f4f24cuda3std6ranges3__45__cpo4cendE
	.align		8
        /*00a0*/ 	.dword	_ZN34_INTERNAL_5384bf99_4_k_cu_ca71f4f24cuda3std6ranges3__45__cpo7advanceE
	.align		8
        /*00a8*/ 	.dword	_ZN34_INTERNAL_5384bf99_4_k_cu_ca71f4f24cuda3std6ranges3__45__cpo9iter_swapE
	.align		8
        /*00b0*/ 	.dword	_ZN34_INTERNAL_5384bf99_4_k_cu_ca71f4f24cuda3std6ranges3__45__cpo4nextE
	.align		8
        /*00b8*/ 	.dword	_ZN34_INTERNAL_5384bf99_4_k_cu_ca71f4f24cuda3std6ranges3__45__cpo4prevE
	.align		8
        /*00c0*/ 	.dword	_ZN34_INTERNAL_5384bf99_4_k_cu_ca71f4f24cuda3std6ranges3__45__cpo4dataE
	.align		8
        /*00c8*/ 	.dword	_ZN34_INTERNAL_5384bf99_4_k_cu_ca71f4f24cuda3std6ranges3__45__cpo5cdataE
	.align		8
        /*00d0*/ 	.dword	_ZN34_INTERNAL_5384bf99_4_k_cu_ca71f4f24cuda3std6ranges3__45__cpo4sizeE
	.align		8
        /*00d8*/ 	.dword	_ZN34_INTERNAL_5384bf99_4_k_cu_ca71f4f24cuda3std6ranges3__45__cpo5ssizeE
	.align		8
        /*00e0*/ 	.dword	_ZN34_INTERNAL_5384bf99_4_k_cu_ca71f4f24cuda3std6ranges3__45__cpo8distanceE
	.align		8
        /*00e8*/ 	.dword	_ZN34_INTERNAL_5384bf99_4_k_cu_ca71f4f26thrust24THRUST_300001_SM_1000_NS8cuda_cub3parE
	.align		8
        /*00f0*/ 	.dword	_ZN34_INTERNAL_5384bf99_4_k_cu_ca71f4f26thrust24THRUST_300001_SM_1000_NS8cuda_cub10par_nosyncE
	.align		8
        /*00f8*/ 	.dword	_ZN34_INTERNAL_5384bf99_4_k_cu_ca71f4f26thrust24THRUST_300001_SM_1000_NS6system6detail10sequential3seqE
	.align		8
        /*0100*/ 	.dword	_ZN34_INTERNAL_5384bf99_4_k_cu_ca71f4f26thrust24THRUST_300001_SM_1000_NS12placeholders2_1E
	.align		8
        /*0108*/ 	.dword	_ZN34_INTERNAL_5384bf99_4_k_cu_ca71f4f26thrust24THRUST_300001_SM_1000_NS12placeholders2_2E
	.align		8
        /*0110*/ 	.dword	_ZN34_INTERNAL_5384bf99_4_k_cu_ca71f4f26thrust24THRUST_300001_SM_1000_NS12placeholders2_3E
	.align		8
        /*0118*/ 	.dword	_ZN34_INTERNAL_5384bf99_4_k_cu_ca71f4f26thrust24THRUST_300001_SM_1000_NS12placeholders2_4E
	.align		8
        /*0120*/ 	.dword	_ZN34_INTERNAL_5384bf99_4_k_cu_ca71f4f26thrust24THRUST_300001_SM_1000_NS12placeholders2_5E
	.align		8
        /*0128*/ 	.dword	_ZN34_INTERNAL_5384bf99_4_k_cu_ca71f4f26thrust24THRUST_300001_SM_1000_NS12placeholders2_6E
	.align		8
        /*0130*/ 	.dword	_ZN34_INTERNAL_5384bf99_4_k_cu_ca71f4f26thrust24THRUST_300001_SM_1000_NS12placeholders2_7E
	.align		8
        /*0138*/ 	.dword	_ZN34_INTERNAL_5384bf99_4_k_cu_ca71f4f26thrust24THRUST_300001_SM_1000_NS12placeholders2_8E
	.align		8
        /*0140*/ 	.dword	_ZN34_INTERNAL_5384bf99_4_k_cu_ca71f4f26thrust24THRUST_300001_SM_1000_NS12placeholders2_9E
	.align		8
        /*0148*/ 	.dword	_ZN34_INTERNAL_5384bf99_4_k_cu_ca71f4f26thrust24THRUST_300001_SM_1000_NS12placeholders3_10E
	.align		8
        /*0150*/ 	.dword	_ZN34_INTERNAL_5384bf99_4_k_cu_ca71f4f26thrust24THRUST_300001_SM_1000_NS3seqE


//--------------------- .text._ZN3cub18CUB_300001_SM_10006detail8for_each13static_kernelINS2_12policy_hub_t12policy_500_tEmN6thrust24THRUST_300001_SM_1000_NS8cuda_cub20__uninitialized_fill7functorINS7_10device_ptrIiEEiEEEEvT0_T1_ --------------------------
	.section	.text._ZN3cub18CUB_300001_SM_10006detail8for_each13static_kernelINS2_12policy_hub_t12policy_500_tEmN6thrust24THRUST_300001_SM_1000_NS8cuda_cub20__uninitialized_fill7functorINS7_10device_ptrIiEEiEEEEvT0_T1_,"ax",@progbits
	.align	128
        .global         _ZN3cub18CUB_300001_SM_10006detail8for_each13static_kernelINS2_12policy_hub_t12policy_500_tEmN6thrust24THRUST_300001_SM_1000_NS8cuda_cub20__uninitialized_fill7functorINS7_10device_ptrIiEEiEEEEvT0_T1_
        .type           _ZN3cub18CUB_300001_SM_10006detail8for_each13static_kernelINS2_12policy_hub_t12policy_500_tEmN6thrust24THRUST_300001_SM_1000_NS8cuda_cub20__uninitialized_fill7functorINS7_10device_ptrIiEEiEEEEvT0_T1_,@function
        .size           _ZN3cub18CUB_300001_SM_10006detail8for_each13static_kernelINS2_12policy_hub_t12policy_500_tEmN6thrust24THRUST_300001_SM_1000_NS8cuda_cub20__uninitialized_fill7functorINS7_10device_ptrIiEEiEEEEvT0_T1_,(.L_x_29 - _ZN3cub18CUB_300001_SM_10006detail8for_each13static_kernelINS2_12policy_hub_t12policy_500_tEmN6thrust24THRUST_300001_SM_1000_NS8cuda_cub20__uninitialized_fill7functorINS7_10device_ptrIiEEiEEEEvT0_T1_)
        .other          _ZN3cub18CUB_300001_SM_10006detail8for_each13static_kernelINS2_12policy_hub_t12policy_500_tEmN6thrust24THRUST_300001_SM_1000_NS8cuda_cub20__uninitialized_fill7functorINS7_10device_ptrIiEEiEEEEvT0_T1_,@"STO_CUDA_ENTRY STV_DEFAULT"
_ZN3cub18CUB_300001_SM_10006detail8for_each13static_kernelINS2_12policy_hub_t12policy_500_tEmN6thrust24THRUST_300001_SM_1000_NS8cuda_cub20__uninitialized_fill7functorINS7_10device_ptrIiEEiEEEEvT0_T1_:
.text._ZN3cub18CUB_300001_SM_10006detail8for_each13static_kernelINS2_12policy_hub_t12policy_500_tEmN6thrust24THRUST_300001_SM_1000_NS8cuda_cub20__uninitialized_fill7functorINS7_10device_ptrIiEEiEEEEvT0_T1_:
[----:B------:R-:W-:Y:S08]  /*0000*/  LDC R1, c[0x0][0x37c] ;  /* 0x0000df00ff017b82 */ /* 0x000ff00000000800 */
[----:B------:R-:W0:Y:S01]  /*0010*/  S2UR UR4, SR_CTAID.X ;  /* 0x00000000000479c3 */ /* 0x000e220000002500 */
[----:B------:R-:W1:Y:S01]  /*0020*/  LDCU.64 UR6, c[0x0][0x380] ;  /* 0x00007000ff0677ac */ /* 0x000e620008000a00 */
[----:B------:R-:W2:Y:S01]  /*0030*/  LDCU.64 UR8, c[0x0][0x358] ;  /* 0x00006b00ff0877ac */ /* 0x000ea20008000a00 */
[----:B0-----:R-:W-:-:S04]  /*0040*/  UIMAD.WIDE.U32 UR4, UR4, 0x200, URZ ;  /* 0x00000200040478a5 */ /* 0x001fc8000f8e00ff */
[----:B-1----:R-:W-:-:S04]  /*0050*/  UIADD3 UR6, UP0, UPT, -UR4, UR6, URZ ;  /* 0x0000000604067290 */ /* 0x002fc8000ff1e1ff */
[----:B------:R-:W-:Y:S02]  /*0060*/  UIADD3.X UR7, UPT, UPT, ~UR5, UR7, URZ, UP0, !UPT ;  /* 0x0000000705077290 */ /* 0x000fe400087fe5ff */
[----:B------:R-:W-:-:S04]  /*0070*/  UISETP.GE.U32.AND UP0, UPT, UR6, 0x200, UPT ;  /* 0x000002000600788c */ /* 0x000fc8000bf06070 */
[----:B------:R-:W-:-:S09]  /*0080*/  UISETP.GE.U32.AND.EX UP0, UPT, UR7, URZ, UPT, UP0 ;  /* 0x000000ff0700728c */ /* 0x000fd2000bf06100 */
[----:B--2---:R-:W-:Y:S05]  /*0090*/  BRA.U !UP0, `(.L_x_0) ;  /* 0x0000000108287547 */ /* 0x004fea000b800000 */
[----:B------:R-:W0:Y:S01]  /*00a0*/  S2R R0, SR_TID.X ;  /* 0x0000000000007919 */ /* 0x000e220000002100 */
[----:B------:R-:W1:Y:S01]  /*00b0*/  LDCU.64 UR6, c[0x0][0x388] ;  /* 0x00007100ff0677ac */ /* 0x000e620008000a00 */
[----:B------:R-:W2:Y:S01]  /*00c0*/  LDC R5, c[0x0][0x390] ;  /* 0x0000e400ff057b82 */ /* 0x000ea20000000800 */
[----:B0-----:R-:W-:-:S05]  /*00d0*/  IADD3 R0, P0, PT, R0, UR4, RZ ;  /* 0x0000000400007c10 */ /* 0x001fca000ff1e0ff */
[----:B------:R-:W-:Y:S01]  /*00e0*/  IMAD.X R3, RZ, RZ, UR5, P0 ;  /* 0x00000005ff037e24 */ /* 0x000fe200080e06ff */
[----:B-1----:R-:W-:-:S04]  /*00f0*/  LEA R2, P0, R0, UR6, 0x2 ;  /* 0x0000000600027c11 */ /* 0x002fc8000f8010ff */
[----:B------:R-:W-:-:S05]  /*0100*/  LEA.HI.X R3, R0, UR7, R3, 0x2, P0 ;  /* 0x0000000700037c11 */ /* 0x000fca00080f1403 */
[----:B--2---:R-:W-:Y:S04]  /*0110*/  STG.E desc[UR8][R2.64], R5 ;  /* 0x0000000502007986 */ /* 0x004fe8000c101908 */
[----:B------:R-:W-:Y:S01]  /*0120*/  STG.E desc[UR8][R2.64+0x400], R5 ;  /* 0x0004000502007986 */ /* 0x000fe2000c101908 */
[----:B------:R-:W-:Y:S05]  /*0130*/  EXIT ;  /* 0x000000000000794d */ /* 0x000fea0003800000 */
.L_x_0:
[----:B------:R-:W0:Y:S01]  /*0140*/  S2R R0, SR_TID.X ;  /* 0x0000000000007919 */ /* 0x000e220000002100 */
[----:B------:R-:W-:Y:S01]  /*0150*/  IMAD.U32 R2, RZ, RZ, UR7 ;  /* 0x00000007ff027e24 */ /* 0x000fe2000f8e00ff */
[----:B------:R-:W1:Y:S01]  /*0160*/  LDCU.64 UR10, c[0x0][0x388] ;  /* 0x00007100ff0a77ac */ /* 0x000e620008000a00 */
[----:B------:R-:W-:Y:S01]  /*0170*/  IMAD.U32 R4, RZ, RZ, UR7 ;  /* 0x00000007ff047e24 */ /* 0x000fe2000f8e00ff */
[----:B0-----:R-:W-:-:S04]  /*0180*/  ISETP.LT.U32.AND P0, PT, R0, UR6, PT ;  /* 0x0000000600007c0c */ /* 0x001fc8000bf01070 */
[----:B------:R-:W-:Y:S01]  /*0190*/  ISETP.GT.U32.AND.EX P0, PT, R2, RZ, PT, P0 ;  /* 0x000000ff0200720c */ /* 0x000fe20003f04100 */
[C---:B------:R-:W-:Y:S01]  /*01a0*/  VIADD R2, R0.reuse, 0x100 ;  /* 0x0000010000027836 */ /* 0x040fe20000000000 */
[----:B------:R-:W-:-:S04]  /*01b0*/  IADD3 R0, P2, PT, R0, UR4, RZ ;  /* 0x0000000400007c10 */ /* 0x000fc8000ff5e0ff */
[----:B------:R-:W-:Y:S01]  /*01c0*/  ISETP.LT.U32.AND P1, PT, R2, UR6, PT ;  /* 0x0000000602007c0c */ /* 0x000fe2000bf21070 */
[----:B------:R-:W-:Y:S01]  /*01d0*/  IMAD.X R3, RZ, RZ, UR5, P2 ;  /* 0x00000005ff037e24 */ /* 0x000fe200090e06ff */
[----:B-1----:R-:W-:Y:S02]  /*01e0*/  LEA R2, P2, R0, UR10, 0x2 ;  /* 0x0000000a00027c11 */ /* 0x002fe4000f8410ff */
[----:B------:R-:W-:Y:S02]  /*01f0*/  ISETP.GT.U32.AND.EX P1, PT, R4, RZ, PT, P1 ;  /* 0x000000ff0400720c */ /* 0x000fe40003f24110 */
[----:B------:R-:W-:Y:S01]  /*0200*/  LEA.HI.X R3, R0, UR11, R3, 0x2, P2 ;  /* 0x0000000b00037c11 */ /* 0x000fe200090f1403 */
[----:B------:R-:W0:Y:S04]  /*0210*/  @P0 LDC R5, c[0x0][0x390] ;  /* 0x0000e400ff050b82 */ /* 0x000e280000000800 */
[----:B0-----:R0:W-:Y:S06]  /*0220*/  @P0 STG.E desc[UR8][R2.64], R5 ;  /* 0x0000000502000986 */ /* 0x0011ec000c101908 */
[----:B------:R-:W-:Y:S05]  /*0230*/  @!P1 EXIT ;  /* 0x000000000000994d */ /* 0x000fea0003800000 */
[----:B0-----:R-:W0:Y:S02]  /*0240*/  LDC R5, c[0x0][0x390] ;  /* 0x0000e400ff057b82 */ /* 0x001e240000000800 */
[----:B0-----:R-:W-:Y:S01]  /*0250*/  STG.E desc[UR8][R2.64+0x400], R5 ;  /* 0x0004000502007986 */ /* 0x001fe2000c101908 */
[----:B------:R-:W-:Y:S05]  /*0260*/  EXIT ;  /* 0x000000000000794d */ /* 0x000fea0003800000 */
.L_x_1:
[----:B------:R-:W-:-:S00]  /*0270*/  BRA `(.L_x_1) ;  /* 0xfffffffc00fc7947 */ /* 0x000fc0000383ffff */
[----:B------:R-:W-:-:S00]  /*0280*/  NOP ;  /* 0x0000000000007918 */ /* 0x000fc00000000000 */
[----:B------:R-:W-:-:S00]  /*0290*/  NOP ;  /* 0x0000000000007918 */ /* 0x000fc00000000000 */
[----:B------:R-:W-:-:S00]  /*02a0*/  NOP ;  /* 0x0000000000007918 */ /* 0x000fc00000000000 */
[----:B------:R-:W-:-:S00]  /*02b0*/  NOP ;  /* 0x0000000000007918 */ /* 0x000fc00000000000 */
[----:B------:R-:W-:-:S00]  /*02c0*/  NOP ;  /* 0x0000000000007918 */ /* 0x000fc00000000000 */
[----:B------:R-:W-:-:S00]  /*02d0*/  NOP ;  /* 0x0000000000007918 */ /* 0x000fc00000000000 */
[----:B------:R-:W-:-:S00]  /*02e0*/  NOP ;  /* 0x0000000000007918 */ /* 0x000fc00000000000 */
[----:B------:R-:W-:-:S00]  /*02f0*/  NOP ;  /* 0x0000000000007918 */ /* 0x000fc00000000000 */
.L_x_29:


//--------------------- .text._ZN3cub18CUB_300001_SM_10006detail11EmptyKernelIvEEvv --------------------------
	.section	.text._ZN3cub18CUB_300001_SM_10006detail11EmptyKernelIvEEvv,"ax",@progbits
	.align	128
        .global         _ZN3cub18CUB_300001_SM_10006detail11EmptyKernelIvEEvv
        .type           _ZN3cub18CUB_300001_SM_10006detail11EmptyKernelIvEEvv,@function
        .size           _ZN3cub18CUB_300001_SM_10006detail11EmptyKernelIvEEvv,(.L_x_30 - _ZN3cub18CUB_300001_SM_10006detail11EmptyKernelIvEEvv)
        .other          _ZN3cub18CUB_300001_SM_10006detail11EmptyKernelIvEEvv,@"STO_CUDA_ENTRY STV_DEFAULT"
_ZN3cub18CUB_300001_SM_10006detail11EmptyKernelIvEEvv:
.text._ZN3cub18CUB_300001_SM_10006detail11EmptyKernelIvEEvv:
[----:B------:R-:W-:Y:S01]  /*0000*/  LDC R1, c[0x0][0x37c] ;  /* 0x0000df00ff017b82 */ /* 0x000fe20000000800 */
[----:B------:R-:W-:Y:S05]  /*0010*/  EXIT ;  /* 0x000000000000794d */ /* 0x000fea0003800000 */
.L_x_2:
        /* <DEDUP_REMOVED lines=14> */
.L_x_30:


//--------------------- .text._Z11bfs_forwardPiS_S_S_ii --------------------------
	.section	.text._Z11bfs_forwardPiS_S_S_ii,"ax",@progbits
	.align	128
        .global         _Z11bfs_forwardPiS_S_S_ii
        .type           _Z11bfs_forwardPiS_S_S_ii,@function
        .size           _Z11bfs_forwardPiS_S_S_ii,(.L_x_31 - _Z11bfs_forwardPiS_S_S_ii)
        .other          _Z11bfs_forwardPiS_S_S_ii,@"STO_CUDA_ENTRY STV_DEFAULT"
_Z11bfs_forwardPiS_S_S_ii:
.text._Z11bfs_forwardPiS_S_S_ii:
[----:B------:R-:W-:Y:S01]  /*0000*/  LDC R1, c[0x0][0x37c] ;  /* 0x0000df00ff017b82 */ /* 0x000fe20000000800 */
[----:B------:R-:W0:Y:S07]  /*0010*/  S2R R0, SR_TID.X ;  /* 0x0000000000007919 */ /* 0x000e2e0000002100 */
[----:B------:R-:W1:Y:S01]  /*0020*/  LDC.64 R6, c[0x0][0x390] ;  /* 0x0000e400ff067b82 */ /* 0x000e620000000a00 */
[----:B------:R-:W2:Y:S01]  /*0030*/  LDCU.64 UR6, c[0x0][0x358] ;  /* 0x00006b00ff0677ac */ /* 0x000ea20008000a00 */
[----:B------:R-:W3:Y:S06]  /*0040*/  LDCU.64 UR4, c[0x0][0x388] ;  /* 0x00007100ff0477ac */ /* 0x000eec0008000a00 */
[----:B------:R-:W4:Y:S08]  /*0050*/  LDC.64 R8, c[0x0][0x398] ;  /* 0x0000e600ff087b82 */ /* 0x000f300000000a00 */
[----:B------:R-:W5:Y:S01]  /*0060*/  LDC.64 R4, c[0x0][0x380] ;  /* 0x0000e000ff047b82 */ /* 0x000f620000000a00 */
[----:B---3--:R-:W-:-:S04]  /*0070*/  UIADD3 UR4, UP0, UPT, UR4, 0x8, URZ ;  /* 0x0000000804047890 */ /* 0x008fc8000ff1e0ff */
[----:B------:R-:W-:Y:S01]  /*0080*/  UIADD3.X UR5, UPT, UPT, URZ, UR5, URZ, UP0, !UPT ;  /* 0x00000005ff057290 */ /* 0x000fe200087fe4ff */
[C---:B0-----:R-:W-:Y:S01]  /*0090*/  ISETP.NE.AND P0, PT, R0.reuse, RZ, PT ;  /* 0x000000ff0000720c */ /* 0x041fe20003f05270 */
[----:B-----5:R-:W-:-:S12]  /*00a0*/  IMAD.WIDE.U32 R4, R0, 0x4, R4 ;  /* 0x0000000400047825 */ /* 0x020fd800078e0004 */
[----:B------:R-:W1:Y:S01]  /*00b0*/  @!P0 LDC R3, c[0x0][0x3a4] ;  /* 0x0000e900ff038b82 */ /* 0x000e620000000800 */
[----:B------:R-:W-:Y:S02]  /*00c0*/  @!P0 IMAD.MOV.U32 R11, RZ, RZ, 0x1 ;  /* 0x00000001ff0b8424 */ /* 0x000fe400078e00ff */
[----:B------:R-:W-:Y:S02]  /*00d0*/  @!P0 IMAD.MOV.U32 R13, RZ, RZ, 0x2 ;  /* 0x00000002ff0d8424 */ /* 0x000fe400078e00ff */
[----:B-1----:R-:W-:-:S04]  /*00e0*/  @!P0 IMAD.WIDE R6, R3, 0x4, R6 ;  /* 0x0000000403068825 */ /* 0x002fc800078e0206 */
[----:B----4-:R-:W-:Y:S01]  /*00f0*/  @!P0 IMAD.WIDE R8, R3, 0x4, R8 ;  /* 0x0000000403088825 */ /* 0x010fe200078e0208 */
[----:B--2---:R0:W-:Y:S01]  /*0100*/  @!P0 STG.E desc[UR6][R6.64], R11 ;  /* 0x0000000b06008986 */ /* 0x0041e2000c101906 */
[----:B------:R-:W1:Y:S03]  /*0110*/  LDC.64 R2, c[0x0][0x390] ;  /* 0x0000e400ff027b82 */ /* 0x000e660000000a00 */
[----:B------:R0:W-:Y:S01]  /*0120*/  @!P0 STG.E desc[UR6][R8.64], R13 ;  /* 0x0000000d08008986 */ /* 0x0001e2000c101906 */
[----:B-1----:R-:W-:-:S04]  /*0130*/  IMAD.WIDE.U32 R2, R0, 0x4, R2 ;  /* 0x0000000400027825 */ /* 0x002fc800078e0002 */
[----:B0-----:R-:W-:Y:S06]  /*0140*/  BAR.SYNC.DEFER_BLOCKING 0x0 ;  /* 0x0000000000007b1d */ /* 0x001fec0000010000 */
.L_x_10:
[----:B------:R-:W0:Y:S01]  /*0150*/  LDCU UR8, c[0x0][0x3a0] ;  /* 0x00007400ff0877ac */ /* 0x000e220008000800 */
[----:B------:R-:W-:Y:S02]  /*0160*/  PLOP3.LUT P0, PT, PT, PT, PT, 0x8, 0x80 ;  /* 0x000000000080781c */ /* 0x000fe40003f0e170 */
[----:B0-----:R-:W-:Y:S01]  /*0170*/  ISETP.GE.AND P1, PT, R0, UR8, PT ;  /* 0x0000000800007c0c */ /* 0x001fe2000bf26270 */
[----:B------:R-:W-:Y:S05]  /*0180*/  WARPSYNC.ALL ;  /* 0x0000000000007948 */ /* 0x000fea0003800000 */
[----:B------:R-:W-:Y:S01]  /*0190*/  BSSY.RECONVERGENT B0, `(.L_x_3) ;  /* 0x0000079000007945 */ /* 0x000fe20003800200 */
[----:B------:R-:W-:Y:S06]  /*01a0*/  BAR.SYNC.DEFER_BLOCKING 0x0 ;  /* 0x0000000000007b1d */ /* 0x000fec0000010000 */
[----:B-1234-:R-:W-:Y:S05]  /*01b0*/  @P1 BRA `(.L_x_4) ;  /* 0x0000000400d81947 */ /* 0x01efea0003800000 */
[----:B------:R-:W2:Y:S02]  /*01c0*/  LDG.E R6, desc[UR6][R2.64] ;  /* 0x0000000602067981 */ /* 0x000ea4000c1e1900 */
[----:B--2---:R-:W-:-:S13]  /*01d0*/  ISETP.NE.AND P1, PT, R6, 0x1, PT ;  /* 0x000000010600780c */ /* 0x004fda0003f25270 */
[----:B------:R-:W-:Y:S05]  /*01e0*/  @P1 BRA `(.L_x_4) ;  /* 0x0000000400cc1947 */ /* 0x000fea0003800000 */
[----:B------:R-:W-:-:S05]  /*01f0*/  HFMA2 R9, -RZ, RZ, 0, 1.1920928955078125e-07 ;  /* 0x00000002ff097431 */ /* 0x000fca00000001ff */
[----:B------:R0:W-:Y:S04]  /*0200*/  STG.E desc[UR6][R2.64], R9 ;  /* 0x0000000902007986 */ /* 0x0001e8000c101906 */
[----:B------:R-:W2:Y:S04]  /*0210*/  LDG.E R10, desc[UR6][R4.64] ;  /* 0x00000006040a7981 */ /* 0x000ea8000c1e1900 */
[----:B------:R-:W2:Y:S02]  /*0220*/  LDG.E R7, desc[UR6][R4.64+0x4] ;  /* 0x0000040604077981 */ /* 0x000ea4000c1e1900 */
[----:B--2---:R-:W-:-:S13]  /*0230*/  ISETP.GE.AND P1, PT, R10, R7, PT ;  /* 0x000000070a00720c */ /* 0x004fda0003f26270 */
[----:B0-----:R-:W-:Y:S05]  /*0240*/  @P1 BRA `(.L_x_4) ;  /* 0x0000000400b41947 */ /* 0x001fea0003800000 */
[----:B------:R-:W-:Y:S01]  /*0250*/  IMAD.IADD R12, R7, 0x1, -R10 ;  /* 0x00000001070c7824 */ /* 0x000fe200078e0a0a */
[----:B------:R-:W-:Y:S01]  /*0260*/  BSSY.RECONVERGENT B1, `(.L_x_5) ;  /* 0x000003e000017945 */ /* 0x000fe20003800200 */
[----:B------:R-:W-:Y:S01]  /*0270*/  IMAD.IADD R7, R10, 0x1, -R7 ;  /* 0x000000010a077824 */ /* 0x000fe200078e0a07 */
[----:B------:R-:W-:Y:S02]  /*0280*/  MOV R11, 0x1 ;  /* 0x00000001000b7802 */ /* 0x000fe40000000f00 */
[----:B------:R-:W-:Y:S02]  /*0290*/  LOP3.LUT R13, R12, 0x3, RZ, 0xc0, !PT ;  /* 0x000000030c0d7812 */ /* 0x000fe400078ec0ff */
[----:B------:R-:W-:Y:S02]  /*02a0*/  ISETP.GT.U32.AND P1, PT, R7, -0x4, PT ;  /* 0xfffffffc0700780c */ /* 0x000fe40003f24070 */
[----:B------:R-:W-:-:S11]  /*02b0*/  ISETP.NE.AND P0, PT, R13, RZ, PT ;  /* 0x000000ff0d00720c */ /* 0x000fd60003f05270 */
[----:B------:R-:W-:Y:S05]  /*02c0*/  @P1 BRA `(.L_x_6) ;  /* 0x0000000000dc1947 */ /* 0x000fea0003800000 */
[----:B------:R-:W0:Y:S01]  /*02d0*/  LDC.64 R6, c[0x0][0x390] ;  /* 0x0000e400ff067b82 */ /* 0x000e220000000a00 */
[----:B------:R-:W-:Y:S01]  /*02e0*/  LOP3.LUT R12, R12, 0xfffffffc, RZ, 0xc0, !PT ;  /* 0xfffffffc0c0c7812 */ /* 0x000fe200078ec0ff */
[----:B------:R-:W-:-:S04]  /*02f0*/  IMAD.MOV.U32 R11, RZ, RZ, 0x1 ;  /* 0x00000001ff0b7424 */ /* 0x000fc800078e00ff */
[----:B------:R-:W-:-:S07]  /*0300*/  IMAD.MOV R12, RZ, RZ, -R12 ;  /* 0x000000ffff0c7224 */ /* 0x000fce00078e0a0c */
.L_x_7:
[----:B------:R-:W-:Y:S01]  /*0310*/  MOV R8, UR4 ;  /* 0x0000000400087c02 */ /* 0x000fe20008000f00 */
[----:B------:R-:W-:-:S04]  /*0320*/  IMAD.U32 R9, RZ, RZ, UR5 ;  /* 0x00000005ff097e24 */ /* 0x000fc8000f8e00ff */
[----:B------:R-:W-:-:S05]  /*0330*/  IMAD.WIDE R8, R10, 0x4, R8 ;  /* 0x000000040a087825 */ /* 0x000fca00078e0208 */
[----:B-1----:R-:W0:Y:S02]  /*0340*/  LDG.E R17, desc[UR6][R8.64+-0x8] ;  /* 0xfffff80608117981 */ /* 0x002e24000c1e1900 */
[----:B0-----:R-:W-:-:S05]  /*0350*/  IMAD.WIDE R14, R17, 0x4, R6 ;  /* 0x00000004110e7825 */ /* 0x001fca00078e0206 */
[----:B------:R-:W2:Y:S02]  /*0360*/  LDG.E R16, desc[UR6][R14.64] ;  /* 0x000000060e107981 */ /* 0x000ea4000c1e1900 */
[----:B--2---:R-:W-:-:S13]  /*0370*/  ISETP.NE.AND P3, PT, R16, RZ, PT ;  /* 0x000000ff1000720c */ /* 0x004fda0003f65270 */
[----:B------:R-:W0:Y:S01]  /*0380*/  @!P3 LDC.64 R18, c[0x0][0x398] ;  /* 0x0000e600ff12bb82 */ /* 0x000e220000000a00 */
[----:B------:R-:W-:Y:S01]  /*0390*/  @!P3 IMAD.MOV.U32 R25, RZ, RZ, 0x1 ;  /* 0x00000001ff19b424 */ /* 0x000fe200078e00ff */
[----:B------:R-:W-:-:S04]  /*03a0*/  @!P3 MOV R27, 0x2 ;  /* 0x00000002001bb802 */ /* 0x000fc80000000f00 */
[----:B------:R1:W-:Y:S01]  /*03b0*/  @!P3 STG.E desc[UR6][R14.64], R25 ;  /* 0x000000190e00b986 */ /* 0x0003e2000c101906 */
[----:B0-----:R-:W-:-:S05]  /*03c0*/  @!P3 IMAD.WIDE R18, R17, 0x4, R18 ;  /* 0x000000041112b825 */ /* 0x001fca00078e0212 */
[----:B------:R0:W-:Y:S04]  /*03d0*/  @!P3 STG.E desc[UR6][R18.64], R27 ;  /* 0x0000001b1200b986 */ /* 0x0001e8000c101906 */
[----:B------:R-:W2:Y:S02]  /*03e0*/  LDG.E R23, desc[UR6][R8.64+-0x4] ;  /* 0xfffffc0608177981 */ /* 0x000ea4000c1e1900 */
[----:B--2---:R-:W-:-:S05]  /*03f0*/  IMAD.WIDE R16, R23, 0x4, R6 ;  /* 0x0000000417107825 */ /* 0x004fca00078e0206 */
[----:B------:R-:W2:Y:S02]  /*0400*/  LDG.E R20, desc[UR6][R16.64] ;  /* 0x0000000610147981 */ /* 0x000ea4000c1e1900 */
[----:B--2---:R-:W-:-:S13]  /*0410*/  ISETP.NE.AND P4, PT, R20, RZ, PT ;  /* 0x000000ff1400720c */ /* 0x004fda0003f85270 */
[----:B------:R-:W2:Y:S01]  /*0420*/  @!P4 LDC.64 R20, c[0x0][0x398] ;  /* 0x0000e600ff14cb82 */ /* 0x000ea20000000a00 */
[----:B------:R-:W-:Y:S02]  /*0430*/  @!P4 IMAD.MOV.U32 R29, RZ, RZ, 0x1 ;  /* 0x00000001ff1dc424 */ /* 0x000fe400078e00ff */
[----:B------:R-:W-:-:S03]  /*0440*/  @!P4 IMAD.MOV.U32 R22, RZ, RZ, 0x2 ;  /* 0x00000002ff16c424 */ /* 0x000fc600078e00ff */
[----:B------:R3:W-:Y:S01]  /*0450*/  @!P4 STG.E desc[UR6][R16.64], R29 ;  /* 0x0000001d1000c986 */ /* 0x0007e2000c101906 */
[----:B--2---:R-:W-:-:S05]  /*0460*/  @!P4 IMAD.WIDE R20, R23, 0x4, R20 ;  /* 0x000000041714c825 */ /* 0x004fca00078e0214 */
[----:B------:R2:W-:Y:S04]  /*0470*/  @!P4 STG.E desc[UR6][R20.64], R22 ;  /* 0x000000161400c986 */ /* 0x0005e8000c101906 */
[----:B------:R-:W1:Y:S02]  /*0480*/  LDG.E R23, desc[UR6][R8.64] ;  /* 0x0000000608177981 */ /* 0x000e64000c1e1900 */
[----:B-1----:R-:W-:-:S05]  /*0490*/  IMAD.WIDE R14, R23, 0x4, R6 ;  /* 0x00000004170e7825 */ /* 0x002fca00078e0206 */
[----:B0-----:R-:W4:Y:S02]  /*04a0*/  LDG.E R18, desc[UR6][R14.64] ;  /* 0x000000060e127981 */ /* 0x001f24000c1e1900 */
[----:B----4-:R-:W-:-:S13]  /*04b0*/  ISETP.NE.AND P2, PT, R18, RZ, PT ;  /* 0x000000ff1200720c */ /* 0x010fda0003f45270 */
[----:B------:R-:W0:Y:S01]  /*04c0*/  @!P2 LDC.64 R18, c[0x0][0x398] ;  /* 0x0000e600ff12ab82 */ /* 0x000e220000000a00 */
[----:B------:R-:W-:Y:S01]  /*04d0*/  @!P2 MOV R25, 0x1 ;  /* 0x000000010019a802 */ /* 0x000fe20000000f00 */
[----:B------:R-:W-:-:S04]  /*04e0*/  @!P2 IMAD.MOV.U32 R27, RZ, RZ, 0x2 ;  /* 0x00000002ff1ba424 */ /* 0x000fc800078e00ff */
[----:B------:R1:W-:Y:S01]  /*04f0*/  @!P2 STG.E desc[UR6][R14.64], R25 ;  /* 0x000000190e00a986 */ /* 0x0003e2000c101906 */
[----:B0-----:R-:W-:-:S05]  /*0500*/  @!P2 IMAD.WIDE R18, R23, 0x4, R18 ;  /* 0x000000041712a825 */ /* 0x001fca00078e0212 */
[----:B------:R1:W-:Y:S04]  /*0510*/  @!P2 STG.E desc[UR6][R18.64], R27 ;  /* 0x0000001b1200a986 */ /* 0x0003e8000c101906 */
[----:B------:R-:W3:Y:S02]  /*0520*/  LDG.E R23, desc[UR6][R8.64+0x4] ;  /* 0x0000040608177981 */ /* 0x000ee4000c1e1900 */
[----:B---3--:R-:W-:-:S05]  /*0530*/  IMAD.WIDE R16, R23, 0x4, R6 ;  /* 0x0000000417107825 */ /* 0x008fca00078e0206 */
[----:B--2---:R-:W2:Y:S01]  /*0540*/  LDG.E R20, desc[UR6][R16.64] ;  /* 0x0000000610147981 */ /* 0x004ea2000c1e1900 */
[----:B------:R-:W-:Y:S01]  /*0550*/  VIADD R12, R12, 0x4 ;  /* 0x000000040c0c7836 */ /* 0x000fe20000000000 */
[----:B------:R-:W-:Y:S02]  /*0560*/  @!P3 PRMT R11, RZ, 0x7610, R11 ;  /* 0x00007610ff0bb816 */ /* 0x000fe4000000000b */
[----:B------:R-:W-:Y:S02]  /*0570*/  IADD3 R10, PT, PT, R10, 0x4, RZ ;  /* 0x000000040a0a7810 */ /* 0x000fe40007ffe0ff */
[----:B------:R-:W-:Y:S02]  /*0580*/  ISETP.NE.AND P3, PT, R12, RZ, PT ;  /* 0x000000ff0c00720c */ /* 0x000fe40003f65270 */
[----:B------:R-:W-:-:S04]  /*0590*/  @!P4 PRMT R11, RZ, 0x7610, R11 ;  /* 0x00007610ff0bc816 */ /* 0x000fc8000000000b */
[----:B------:R-:W-:Y:S02]  /*05a0*/  @!P2 PRMT R11, RZ, 0x7610, R11 ;  /* 0x00007610ff0ba816 */ /* 0x000fe4000000000b */
[----:B--2---:R-:W-:-:S13]  /*05b0*/  ISETP.NE.AND P1, PT, R20, RZ, PT ;  /* 0x000000ff1400720c */ /* 0x004fda0003f25270 */
[----:B------:R-:W0:Y:S01]  /*05c0*/  @!P1 LDC.64 R20, c[0x0][0x398] ;  /* 0x0000e600ff149b82 */ /* 0x000e220000000a00 */
[----:B------:R-:W-:Y:S01]  /*05d0*/  @!P1 IMAD.MOV.U32 R29, RZ, RZ, 0x1 ;  /* 0x00000001ff1d9424 */ /* 0x000fe200078e00ff */
[----:B------:R-:W-:Y:S02]  /*05e0*/  @!P1 MOV R22, 0x2 ;  /* 0x0000000200169802 */ /* 0x000fe40000000f00 */
[----:B------:R-:W-:Y:S02]  /*05f0*/  @!P1 PRMT R11, RZ, 0x7610, R11 ;  /* 0x00007610ff0b9816 */ /* 0x000fe4000000000b */
[----:B------:R1:W-:Y:S01]  /*0600*/  @!P1 STG.E desc[UR6][R16.64], R29 ;  /* 0x0000001d10009986 */ /* 0x0003e2000c101906 */
[----:B0-----:R-:W-:-:S05]  /*0610*/  @!P1 IMAD.WIDE R20, R23, 0x4, R20 ;  /* 0x0000000417149825 */ /* 0x001fca00078e0214 */
[----:B------:R1:W-:Y:S01]  /*0620*/  @!P1 STG.E desc[UR6][R20.64], R22 ;  /* 0x0000001614009986 */ /* 0x0003e2000c101906 */
[----:B------:R-:W-:Y:S05]  /*0630*/  @P3 BRA `(.L_x_7) ;  /* 0xfffffffc00343947 */ /* 0x000fea000383ffff */
.L_x_6:
[----:B------:R-:W-:Y:S05]  /*0640*/  BSYNC.RECONVERGENT B1 ;  /* 0x0000000000017941 */ /* 0x000fea0003800200 */
.L_x_5:
[----:B------:R-:W-:Y:S04]  /*0650*/  BSSY.RECONVERGENT B1, `(.L_x_8) ;  /* 0x000002a000017945 */ /* 0x000fe80003800200 */
[----:B------:R-:W-:Y:S05]  /*0660*/  @!P0 BRA `(.L_x_9) ;  /* 0x0000000000a08947 */ /* 0x000fea0003800000 */
[----:B------:R-:W0:Y:S08]  /*0670*/  LDC.64 R6, c[0x0][0x388] ;  /* 0x0000e200ff067b82 */ /* 0x000e300000000a00 */
[----:B------:R-:W2:Y:S01]  /*0680*/  LDC.64 R8, c[0x0][0x390] ;  /* 0x0000e400ff087b82 */ /* 0x000ea20000000a00 */
[----:B0-----:R-:W-:-:S05]  /*0690*/  IMAD.WIDE R6, R10, 0x4, R6 ;  /* 0x000000040a067825 */ /* 0x001fca00078e0206 */
[----:B-1----:R-:W2:Y:S02]  /*06a0*/  LDG.E R19, desc[UR6][R6.64] ;  /* 0x0000000606137981 */ /* 0x002ea4000c1e1900 */
[----:B--2---:R-:W-:-:S05]  /*06b0*/  IMAD.WIDE R16, R19, 0x4, R8 ;  /* 0x0000000413107825 */ /* 0x004fca00078e0208 */
[----:B------:R-:W2:Y:S01]  /*06c0*/  LDG.E R10, desc[UR6][R16.64] ;  /* 0x00000006100a7981 */ /* 0x000ea2000c1e1900 */
[----:B------:R-:W-:Y:S02]  /*06d0*/  ISETP.NE.AND P1, PT, R13, 0x1, PT ;  /* 0x000000010d00780c */ /* 0x000fe40003f25270 */
        /* <DEDUP_REMOVED lines=8> */
[----:B------:R-:W-:Y:S05]  /*0760*/  @!P1 BRA `(.L_x_9) ;  /* 0x0000000000609947 */ /* 0x000fea0003800000 */
[----:B------:R-:W2:Y:S02]  /*0770*/  LDG.E R19, desc[UR6][R6.64+0x4] ;  /* 0x0000040606137981 */ /* 0x000ea4000c1e1900 */
        /* <DEDUP_REMOVED lines=14> */
[----:B------:R-:W2:Y:S02]  /*0860*/  LDG.E R8, desc[UR6][R12.64] ;  /* 0x000000060c087981 */ /* 0x000ea4000c1e1900 */
[----:B--2---:R-:W-:-:S13]  /*0870*/  ISETP.NE.AND P0, PT, R8, RZ, PT ;  /* 0x000000ff0800720c */ /* 0x004fda0003f05270 */
[----:B------:R-:W0:Y:S01]  /*0880*/  @!P0 LDC.64 R8, c[0x0][0x398] ;  /* 0x0000e600ff088b82 */ /* 0x000e220000000a00 */
[----:B---3--:R-:W-:Y:S01]  /*0890*/  @!P0 IMAD.MOV.U32 R15, RZ, RZ, 0x1 ;  /* 0x00000001ff0f8424 */ /* 0x008fe200078e00ff */
[----:B------:R-:W-:Y:S02]  /*08a0*/  @!P0 MOV R17, 0x2 ;  /* 0x0000000200118802 */ /* 0x000fe40000000f00 */
[----:B------:R-:W-:Y:S02]  /*08b0*/  @!P0 PRMT R11, RZ, 0x7610, R11 ;  /* 0x00007610ff0b8816 */ /* 0x000fe4000000000b */
[----:B------:R4:W-:Y:S01]  /*08c0*/  @!P0 STG.E desc[UR6][R12.64], R15 ;  /* 0x0000000f0c008986 */ /* 0x0009e2000c101906 */
[----:B0-----:R-:W-:-:S05]  /*08d0*/  @!P0 IMAD.WIDE R8, R7, 0x4, R8 ;  /* 0x0000000407088825 */ /* 0x001fca00078e0208 */
[----:B------:R4:W-:Y:S02]  /*08e0*/  @!P0 STG.E desc[UR6][R8.64], R17 ;  /* 0x0000001108008986 */ /* 0x0009e4000c101906 */
.L_x_9:
[----:B------:R-:W-:Y:S05]  /*08f0*/  BSYNC.RECONVERGENT B1 ;  /* 0x0000000000017941 */ /* 0x000fea0003800200 */
.L_x_8:
[----:B------:R-:W-:-:S04]  /*0900*/  LOP3.LUT P0, RZ, R11, 0xff, RZ, 0xc0, !PT ;  /* 0x000000ff0bff7812 */ /* 0x000fc8000780c0ff */
[----:B------:R-:W-:-:S13]  /*0910*/  PLOP3.LUT P0, PT, P0, PT, PT, 0x8, 0x80 ;  /* 0x000000000080781c */ /* 0x000fda000070e170 */
.L_x_4:
[----:B------:R-:W-:Y:S05]  /*0920*/  BSYNC.RECONVERGENT B0 ;  /* 0x0000000000007941 */ /* 0x000fea0003800200 */
.L_x_3:
[----:B------:R-:W-:Y:S06]  /*0930*/  BAR.SYNC.DEFER_BLOCKING 0x0 ;  /* 0x0000000000007b1d */ /* 0x000fec0000010000 */
[----:B------:R-:W-:Y:S05]  /*0940*/  @P0 BRA `(.L_x_10) ;  /* 0xfffffff800000947 */ /* 0x000fea000383ffff */
[----:B------:R-:W-:Y:S05]  /*0950*/  EXIT ;  /* 0x000000000000794d */ /* 0x000fea0003800000 */
.L_x_11:
        /* <DEDUP_REMOVED lines=10> */
.L_x_31:


//--------------------- .text._Z15compute_degreesPiS_S_S_S_i --------------------------
	.section	.text._Z15compute_degreesPiS_S_S_S_i,"ax",@progbits
	.align	128
        .global         _Z15compute_degreesPiS_S_S_S_i
        .type           _Z15compute_degreesPiS_S_S_S_i,@function
        .size           _Z15compute_degreesPiS_S_S_S_i,(.L_x_32 - _Z15compute_degreesPiS_S_S_S_i)
        .other          _Z15compute_degreesPiS_S_S_S_i,@"STO_CUDA_ENTRY STV_DEFAULT"
_Z15compute_degreesPiS_S_S_S_i:
.text._Z15compute_degreesPiS_S_S_S_i:
[----:B------:R-:W-:Y:S01]  /*0000*/  LDC R1, c[0x0][0x37c] ;  /* 0x0000df00ff017b82 */ /* 0x000fe20000000800 */
[----:B------:R-:W0:Y:S07]  /*0010*/  S2R R0, SR_TID.X ;  /* 0x0000000000007919 */ /* 0x000e2e0000002100 */
[----:B------:R-:W0:Y:S01]  /*0020*/  S2UR UR4, SR_CTAID.X ;  /* 0x00000000000479c3 */ /* 0x000e220000002500 */
[----:B------:R-:W1:Y:S07]  /*0030*/  LDCU UR5, c[0x0][0x3a8] ;  /* 0x00007500ff0577ac */ /* 0x000e6e0008000800 */
[----:B------:R-:W0:Y:S02]  /*0040*/  LDC R7, c[0x0][0x360] ;  /* 0x0000d800ff077b82 */ /* 0x000e240000000800 */
[----:B0-----:R-:W-:-:S05]  /*0050*/  IMAD R7, R7, UR4, R0 ;  /* 0x0000000407077c24 */ /* 0x001fca000f8e0200 */
[----:B-1----:R-:W-:-:S13]  /*0060*/  ISETP.GE.AND P0, PT, R7, UR5, PT ;  /* 0x0000000507007c0c */ /* 0x002fda000bf06270 */
[----:B------:R-:W-:Y:S05]  /*0070*/  @P0 EXIT ;  /* 0x000000000000094d */ /* 0x000fea0003800000 */
[----:B------:R-:W0:Y:S01]  /*0080*/  LDC.64 R2, c[0x0][0x3a0] ;  /* 0x0000e800ff027b82 */ /* 0x000e220000000a00 */
[----:B------:R-:W1:Y:S01]  /*0090*/  LDCU.64 UR4, c[0x0][0x358] ;  /* 0x00006b00ff0477ac */ /* 0x000e620008000a00 */
[----:B0-----:R-:W-:-:S06]  /*00a0*/  IMAD.WIDE R2, R7, 0x4, R2 ;  /* 0x0000000407027825 */ /* 0x001fcc00078e0202 */
[----:B-1----:R-:W2:Y:S02]  /*00b0*/  LDG.E R2, desc[UR4][R2.64] ;  /* 0x0000000402027981 */ /* 0x002ea4000c1e1900 */
[----:B--2---:R-:W-:-:S13]  /*00c0*/  ISETP.NE.AND P0, PT, R2, RZ, PT ;  /* 0x000000ff0200720c */ /* 0x004fda0003f05270 */
[----:B------:R-:W-:Y:S05]  /*00d0*/  @P0 EXIT ;  /* 0x000000000000094d */ /* 0x000fea0003800000 */
[----:B------:R-:W0:Y:S08]  /*00e0*/  LDC.64 R2, c[0x0][0x380] ;  /* 0x0000e000ff027b82 */ /* 0x000e300000000a00 */
[----:B------:R-:W1:Y:S01]  /*00f0*/  LDC.64 R4, c[0x0][0x398] ;  /* 0x0000e600ff047b82 */ /* 0x000e620000000a00 */
[----:B0-----:R-:W-:-:S05]  /*0100*/  IMAD.WIDE R2, R7, 0x4, R2 ;  /* 0x0000000407027825 */ /* 0x001fca00078e0202 */
[----:B------:R-:W2:Y:S04]  /*0110*/  LDG.E R0, desc[UR4][R2.64+0x4] ;  /* 0x0000040402007981 */ /* 0x000ea8000c1e1900 */
[----:B------:R-:W2:Y:S01]  /*0120*/  LDG.E R9, desc[UR4][R2.64] ;  /* 0x0000000402097981 */ /* 0x000ea2000c1e1900 */
[----:B-1----:R-:W-:Y:S01]  /*0130*/  IMAD.WIDE R4, R7, 0x4, R4 ;  /* 0x0000000407047825 */ /* 0x002fe200078e0204 */
[----:B--2---:R-:W-:-:S05]  /*0140*/  IADD3 R9, PT, PT, R0, -R9, RZ ;  /* 0x8000000900097210 */ /* 0x004fca0007ffe0ff */
[----:B------:R0:W-:Y:S04]  /*0150*/  STG.E desc[UR4][R4.64], R9 ;  /* 0x0000000904007986 */ /* 0x0001e8000c101904 */
[----:B------:R-:W2:Y:S04]  /*0160*/  LDG.E R0, desc[UR4][R2.64] ;  /* 0x0000000402007981 */ /* 0x000ea8000c1e1900 */
[----:B------:R-:W2:Y:S02]  /*0170*/  LDG.E R7, desc[UR4][R2.64+0x4] ;  /* 0x0000040402077981 */ /* 0x000ea4000c1e1900 */
[----:B--2---:R-:W-:-:S13]  /*0180*/  ISETP.GE.AND P0, PT, R0, R7, PT ;  /* 0x000000070000720c */ /* 0x004fda0003f06270 */
[----:B0-----:R-:W-:Y:S05]  /*0190*/  @P0 EXIT ;  /* 0x000000000000094d */ /* 0x001fea0003800000 */
[----:B------:R-:W0:Y:S01]  /*01a0*/  LDC.64 R12, c[0x0][0x3a0] ;  /* 0x0000e800ff0c7b82 */ /* 0x000e220000000a00 */
[----:B------:R-:W-:-:S07]  /*01b0*/  MOV R15, R7 ;  /* 0x00000007000f7202 */ /* 0x000fce0000000f00 */
[----:B------:R-:W1:Y:S08]  /*01c0*/  LDC.64 R8, c[0x0][0x388] ;  /* 0x0000e200ff087b82 */ /* 0x000e700000000a00 */
[----:B------:R-:W2:Y:S02]  /*01d0*/  LDC.64 R10, c[0x0][0x390] ;  /* 0x0000e400ff0a7b82 */ /* 0x000ea40000000a00 */
.L_x_14:
[----:B01----:R-:W-:-:S06]  /*01e0*/  IMAD.WIDE R4, R0, 0x4, R8 ;  /* 0x0000000400047825 */ /* 0x003fcc00078e0208 */
[----:B------:R-:W0:Y:S02]  /*01f0*/  LDG.E R5, desc[UR4][R4.64] ;  /* 0x0000000404057981 */ /* 0x000e24000c1e1900 */
[----:B0-----:R-:W-:-:S06]  /*0200*/  IMAD.WIDE R6, R5, 0x4, R12 ;  /* 0x0000000405067825 */ /* 0x001fcc00078e020c */
[----:B------:R-:W3:Y:S01]  /*0210*/  LDG.E R6, desc[UR4][R6.64] ;  /* 0x0000000406067981 */ /* 0x000ee2000c1e1900 */
[----:B------:R-:W-:Y:S01]  /*0220*/  BSSY.RECONVERGENT B0, `(.L_x_12) ;  /* 0x0000008000007945 */ /* 0x000fe20003800200 */
[----:B------:R-:W-:Y:S02]  /*0230*/  IADD3 R0, PT, PT, R0, 0x1, RZ ;  /* 0x0000000100007810 */ /* 0x000fe40007ffe0ff */
[----:B---3--:R-:W-:-:S13]  /*0240*/  ISETP.NE.AND P0, PT, R6, RZ, PT ;  /* 0x000000ff0600720c */ /* 0x008fda0003f05270 */
[----:B------:R-:W-:Y:S05]  /*0250*/  @P0 BRA `(.L_x_13) ;  /* 0x0000000000100947 */ /* 0x000fea0003800000 */
[----:B------:R-:W-:Y:S02]  /*0260*/  HFMA2 R7, -RZ, RZ, 0, 5.9604644775390625e-08 ;  /* 0x00000001ff077431 */ /* 0x000fe400000001ff */
[----:B--2---:R-:W-:-:S05]  /*0270*/  IMAD.WIDE R4, R5, 0x4, R10 ;  /* 0x0000000405047825 */ /* 0x004fca00078e020a */
[----:B------:R0:W-:Y:S04]  /*0280*/  REDG.E.ADD.STRONG.GPU desc[UR4][R4.64], R7 ;  /* 0x000000070400798e */ /* 0x0001e8000c12e104 */
[----:B------:R0:W5:Y:S02]  /*0290*/  LDG.E R15, desc[UR4][R2.64+0x4] ;  /* 0x00000404020f7981 */ /* 0x000164000c1e1900 */
.L_x_13:
[----:B------:R-:W-:Y:S05]  /*02a0*/  BSYNC.RECONVERGENT B0 ;  /* 0x0000000000007941 */ /* 0x000fea0003800200 */
.L_x_12:
[----:B-----5:R-:W-:-:S13]  /*02b0*/  ISETP.GE.AND P0, PT, R0, R15, PT ;  /* 0x0000000f0000720c */ /* 0x020fda0003f06270 */
[----:B------:R-:W-:Y:S05]  /*02c0*/  @!P0 BRA `(.L_x_14) ;  /* 0xfffffffc00c48947 */ /* 0x000fea000383ffff */
[----:B------:R-:W-:Y:S05]  /*02d0*/  EXIT ;  /* 0x000000000000794d */ /* 0x000fea0003800000 */
.L_x_15:
        /* <DEDUP_REMOVED lines=10> */
.L_x_32:


//--------------------- .text._Z11trim_kernelPiS_S_S_S_S_iPb --------------------------
	.section	.text._Z11trim_kernelPiS_S_S_S_S_iPb,"ax",@progbits
	.align	128
        .global         _Z11trim_kernelPiS_S_S_S_S_iPb
        .type           _Z11trim_kernelPiS_S_S_S_S_iPb,@function
        .size           _Z11trim_kernelPiS_S_S_S_S_iPb,(.L_x_33 - _Z11trim_kernelPiS_S_S_S_S_iPb)
        .other          _Z11trim_kernelPiS_S_S_S_S_iPb,@"STO_CUDA_ENTRY STV_DEFAULT"
_Z11trim_kernelPiS_S_S_S_S_iPb:
.text._Z11trim_kernelPiS_S_S_S_S_iPb:
        /* <DEDUP_REMOVED lines=10> */
[----:B0-----:R-:W-:-:S05]  /*00a0*/  IMAD.WIDE R12, R0, 0x4, R10 ;  /* 0x00000004000c7825 */ /* 0x001fca00078e020a */
[----:B-1----:R-:W2:Y:S02]  /*00b0*/  LDG.E R2, desc[UR4][R12.64] ;  /* 0x000000040c027981 */ /* 0x002ea4000c1e1900 */
[----:B--2---:R-:W-:-:S13]  /*00c0*/  ISETP.NE.AND P0, PT, R2, RZ, PT ;  /* 0x000000ff0200720c */ /* 0x004fda0003f05270 */
[----:B------:R-:W-:Y:S05]  /*00d0*/  @P0 EXIT ;  /* 0x000000000000094d */ /* 0x000fea0003800000 */
[----:B------:R-:W0:Y:S02]  /*00e0*/  LDC.64 R2, c[0x0][0x380] ;  /* 0x0000e000ff027b82 */ /* 0x000e240000000a00 */
[----:B0-----:R-:W-:-:S05]  /*00f0*/  IMAD.WIDE R2, R0, 0x4, R2 ;  /* 0x0000000400027825 */ /* 0x001fca00078e0202 */
[----:B------:R-:W2:Y:S04]  /*0100*/  LDG.E R5, desc[UR4][R2.64] ;  /* 0x0000000402057981 */ /* 0x000ea8000c1e1900 */
[----:B------:R-:W2:Y:S01]  /*0110*/  LDG.E R4, desc[UR4][R2.64+0x4] ;  /* 0x0000040402047981 */ /* 0x000ea2000c1e1900 */
[----:B------:R-:W-:Y:S01]  /*0120*/  BSSY.RECONVERGENT B0, `(.L_x_16) ;  /* 0x00000e6000007945 */ /* 0x000fe20003800200 */
[----:B------:R-:W-:Y:S02]  /*0130*/  PLOP3.LUT P0, PT, PT, PT, PT, 0x80, 0x8 ;  /* 0x000000000008781c */ /* 0x000fe40003f0f070 */
[----:B--2---:R-:W-:-:S13]  /*0140*/  ISETP.GE.AND P1, PT, R5, R4, PT ;  /* 0x000000040500720c */ /* 0x004fda0003f26270 */
[----:B------:R-:W-:Y:S05]  /*0150*/  @P1 BRA `(.L_x_17) ;  /* 0x0000000c00881947 */ /* 0x000fea0003800000 */
[----:B------:R-:W-:Y:S01]  /*0160*/  IMAD.IADD R2, R5, 0x1, -R4 ;  /* 0x0000000105027824 */ /* 0x000fe200078e0a04 */
[----:B------:R-:W-:Y:S01]  /*0170*/  BSSY.RECONVERGENT B1, `(.L_x_18) ;  /* 0x0000072000017945 */ /* 0x000fe20003800200 */
[----:B------:R-:W-:Y:S02]  /*0180*/  IMAD.IADD R3, R4, 0x1, -R5 ;  /* 0x0000000104037824 */ /* 0x000fe400078e0a05 */
[----:B------:R-:W-:Y:S01]  /*0190*/  HFMA2 R6, -RZ, RZ, 0, 0 ;  /* 0x00000000ff067431 */ /* 0x000fe200000001ff */
[----:B------:R-:W-:Y:S02]  /*01a0*/  ISETP.GT.U32.AND P1, PT, R2, -0x10, PT ;  /* 0xfffffff00200780c */ /* 0x000fe40003f24070 */
[----:B------:R-:W-:-:S04]  /*01b0*/  LOP3.LUT R4, R3, 0xf, RZ, 0xc0, !PT ;  /* 0x0000000f03047812 */ /* 0x000fc800078ec0ff */
[----:B------:R-:W-:-:S07]  /*01c0*/  ISETP.NE.AND P0, PT, R4, RZ, PT ;  /* 0x000000ff0400720c */ /* 0x000fce0003f05270 */
[----:B------:R-:W-:Y:S06]  /*01d0*/  @P1 BRA `(.L_x_19) ;  /* 0x0000000400ac1947 */ /* 0x000fec0003800000 */
[----:B------:R-:W0:Y:S01]  /*01e0*/  LDC.64 R14, c[0x0][0x388] ;  /* 0x0000e200ff0e7b82 */ /* 0x000e220000000a00 */
[----:B------:R-:W-:Y:S01]  /*01f0*/  LOP3.LUT R2, R3, 0xfffffff0, RZ, 0xc0, !PT ;  /* 0xfffffff003027812 */ /* 0x000fe200078ec0ff */
[----:B------:R-:W-:-:S04]  /*0200*/  IMAD.MOV.U32 R6, RZ, RZ, RZ ;  /* 0x000000ffff067224 */ /* 0x000fc800078e00ff */
[----:B------:R-:W-:Y:S01]  /*0210*/  IMAD.MOV R2, RZ, RZ, -R2 ;  /* 0x000000ffff027224 */ /* 0x000fe200078e0a02 */
[----:B0-----:R-:W-:-:S04]  /*0220*/  IADD3 R14, P1, PT, R14, 0x20, RZ ;  /* 0x000000200e0e7810 */ /* 0x001fc80007f3e0ff */
[----:B------:R-:W-:-:S09]  /*0230*/  IADD3.X R15, PT, PT, RZ, R15, RZ, P1, !PT ;  /* 0x0000000fff0f7210 */ /* 0x000fd20000ffe4ff */
.L_x_20:
[----:B------:R-:W-:-:S05]  /*0240*/  IMAD.WIDE R16, R5, 0x4, R14 ;  /* 0x0000000405107825 */ /* 0x000fca00078e020e */
[----:B------:R-:W2:Y:S04]  /*0250*/  LDG.E R9, desc[UR4][R16.64+-0x20] ;  /* 0xffffe00410097981 */ /* 0x000ea8000c1e1900 */
[----:B------:R-:W3:Y:S04]  /*0260*/  LDG.E R25, desc[UR4][R16.64+-0x1c] ;  /* 0xffffe40410197981 */ /* 0x000ee8000c1e1900 */
[----:B------:R-:W4:Y:S04]  /*0270*/  LDG.E R19, desc[UR4][R16.64+-0x18] ;  /* 0xffffe80410137981 */ /* 0x000f28000c1e1900 */
[----:B------:R-:W5:Y:S04]  /*0280*/  LDG.E R21, desc[UR4][R16.64+-0x14] ;  /* 0xffffec0410157981 */ /* 0x000f68000c1e1900 */
[----:B------:R-:W5:Y:S04]  /*0290*/  LDG.E R7, desc[UR4][R16.64+-0x10] ;  /* 0xfffff00410077981 */ /* 0x000f68000c1e1900 */
[----:B------:R-:W5:Y:S04]  /*02a0*/  LDG.E R22, desc[UR4][R16.64+-0xc] ;  /* 0xfffff40410167981 */ /* 0x000f68000c1e1900 */
[----:B------:R-:W5:Y:S04]  /*02b0*/  LDG.E R27, desc[UR4][R16.64+-0x8] ;  /* 0xfffff804101b7981 */ /* 0x000f68000c1e1900 */
[----:B------:R-:W5:Y:S04]  /*02c0*/  LDG.E R23, desc[UR4][R16.64] ;  /* 0x0000000410177981 */ /* 0x000f68000c1e1900 */
[----:B------:R-:W5:Y:S01]  /*02d0*/  LDG.E R29, desc[UR4][R16.64+0xc] ;  /* 0x00000c04101d7981 */ /* 0x000f62000c1e1900 */
[----:B--2---:R-:W-:-:S06]  /*02e0*/  IMAD.WIDE R8, R9, 0x4, R10 ;  /* 0x0000000409087825 */ /* 0x004fcc00078e020a */
[----:B------:R-:W2:Y:S01]  /*02f0*/  LDG.E R9, desc[UR4][R8.64] ;  /* 0x0000000408097981 */ /* 0x000ea2000c1e1900 */
[----:B---3--:R-:W-:-:S04]  /*0300*/  IMAD.WIDE R24, R25, 0x4, R10 ;  /* 0x0000000419187825 */ /* 0x008fc800078e020a */
[----:B----4-:R-:W-:Y:S01]  /*0310*/  IMAD.WIDE R18, R19, 0x4, R10 ;  /* 0x0000000413127825 */ /* 0x010fe200078e020a */
[----:B------:R0:W3:Y:S04]  /*0320*/  LDG.E R20, desc[UR4][R24.64] ;  /* 0x0000000418147981 */ /* 0x0000e8000c1e1900 */
[----:B------:R-:W4:Y:S04]  /*0330*/  LDG.E R26, desc[UR4][R18.64] ;  /* 0x00000004121a7981 */ /* 0x000f28000c1e1900 */
[----:B------:R-:W5:Y:S04]  /*0340*/  LDG.E R8, desc[UR4][R16.64+0x4] ;  /* 0x0000040410087981 */ /* 0x000f68000c1e1900 */
[----:B------:R-:W5:Y:S04]  /*0350*/  LDG.E R25, desc[UR4][R16.64+0x14] ;  /* 0x0000140410197981 */ /* 0x000f68000c1e1900 */
[----:B------:R-:W5:Y:S01]  /*0360*/  LDG.E R18, desc[UR4][R16.64+-0x4] ;  /* 0xfffffc0410127981 */ /* 0x000f62000c1e1900 */
[----:B0-----:R-:W-:-:S03]  /*0370*/  VIADD R24, R6, 0x1 ;  /* 0x0000000106187836 */ /* 0x001fc60000000000 */
[----:B------:R-:W5:Y:S01]  /*0380*/  LDG.E R19, desc[UR4][R16.64+0x10] ;  /* 0x0000100410137981 */ /* 0x000f62000c1e1900 */
[----:B--2---:R-:W-:-:S03]  /*0390*/  ISETP.NE.AND P1, PT, R9, RZ, PT ;  /* 0x000000ff0900720c */ /* 0x004fc60003f25270 */
[----:B------:R-:W2:Y:S10]  /*03a0*/  LDG.E R9, desc[UR4][R16.64+0x8] ;  /* 0x0000080410097981 */ /* 0x000eb4000c1e1900 */
[----:B------:R-:W-:Y:S01]  /*03b0*/  @P1 IMAD.MOV R24, RZ, RZ, R6 ;  /* 0x000000ffff181224 */ /* 0x000fe200078e0206 */
[----:B---3--:R-:W-:-:S02]  /*03c0*/  ISETP.NE.AND P1, PT, R20, RZ, PT ;  /* 0x000000ff1400720c */ /* 0x008fc40003f25270 */
[----:B----4-:R-:W-:Y:S02]  /*03d0*/  ISETP.NE.AND P2, PT, R26, RZ, PT ;  /* 0x000000ff1a00720c */ /* 0x010fe40003f45270 */
[----:B------:R-:W-:-:S09]  /*03e0*/  IADD3 R20, PT, PT, R24, 0x1, RZ ;  /* 0x0000000118147810 */ /* 0x000fd20007ffe0ff */
[----:B------:R-:W-:-:S04]  /*03f0*/  @P1 IMAD.MOV R20, RZ, RZ, R24 ;  /* 0x000000ffff141224 */ /* 0x000fc800078e0218 */
[C---:B------:R-:W-:Y:S01]  /*0400*/  VIADD R6, R20.reuse, 0x1 ;  /* 0x0000000114067836 */ /* 0x040fe20000000000 */
[----:B------:R-:W-:Y:S01]  /*0410*/  @P2 IADD3 R6, PT, PT, R20, RZ, RZ ;  /* 0x000000ff14062210 */ /* 0x000fe20007ffe0ff */
[----:B-----5:R-:W-:-:S05]  /*0420*/  IMAD.WIDE R20, R21, 0x4, R10 ;  /* 0x0000000415147825 */ /* 0x020fca00078e020a */
[----:B------:R0:W3:Y:S02]  /*0430*/  LDG.E R24, desc[UR4][R20.64] ;  /* 0x0000000414187981 */ /* 0x0000e4000c1e1900 */
[----:B0-----:R-:W-:-:S05]  /*0440*/  IMAD.WIDE R20, R7, 0x4, R10 ;  /* 0x0000000407147825 */ /* 0x001fca00078e020a */
[----:B------:R0:W4:Y:S01]  /*0450*/  LDG.E R7, desc[UR4][R20.64] ;  /* 0x0000000414077981 */ /* 0x000122000c1e1900 */
[----:B------:R-:W-:-:S06]  /*0460*/  IMAD.WIDE R26, R27, 0x4, R10 ;  /* 0x000000041b1a7825 */ /* 0x000fcc00078e020a */
[----:B------:R-:W5:Y:S01]  /*0470*/  LDG.E R27, desc[UR4][R26.64] ;  /* 0x000000041a1b7981 */ /* 0x000f62000c1e1900 */
[----:B0-----:R-:W-:-:S05]  /*0480*/  IMAD.WIDE R20, R22, 0x4, R10 ;  /* 0x0000000416147825 */ /* 0x001fca00078e020a */
[----:B------:R0:W5:Y:S01]  /*0490*/  LDG.E R28, desc[UR4][R20.64] ;  /* 0x00000004141c7981 */ /* 0x000162000c1e1900 */
[----:B------:R-:W-:-:S06]  /*04a0*/  IMAD.WIDE R22, R23, 0x4, R10 ;  /* 0x0000000417167825 */ /* 0x000fcc00078e020a */
[----:B------:R-:W5:Y:S01]  /*04b0*/  LDG.E R23, desc[UR4][R22.64] ;  /* 0x0000000416177981 */ /* 0x000f62000c1e1900 */
[----:B0-----:R-:W-:-:S05]  /*04c0*/  IMAD.WIDE R20, R18, 0x4, R10 ;  /* 0x0000000412147825 */ /* 0x001fca00078e020a */
[----:B------:R0:W5:Y:S02]  /*04d0*/  LDG.E R26, desc[UR4][R20.64] ;  /* 0x00000004141a7981 */ /* 0x000164000c1e1900 */
[----:B0-----:R-:W-:-:S05]  /*04e0*/  IMAD.WIDE R20, R8, 0x4, R10 ;  /* 0x0000000408147825 */ /* 0x001fca00078e020a */
[----:B------:R0:W5:Y:S02]  /*04f0*/  LDG.E R22, desc[UR4][R20.64] ;  /* 0x0000000414167981 */ /* 0x000164000c1e1900 */
[----:B0-----:R-:W-:-:S04]  /*0500*/  IMAD.WIDE R20, R29, 0x4, R10 ;  /* 0x000000041d147825 */ /* 0x001fc800078e020a */
[----:B--2---:R-:W-:-:S06]  /*0510*/  IMAD.WIDE R8, R9, 0x4, R10 ;  /* 0x0000000409087825 */ /* 0x004fcc00078e020a */
[----:B------:R-:W2:Y:S04]  /*0520*/  LDG.E R9, desc[UR4][R8.64] ;  /* 0x0000000408097981 */ /* 0x000ea8000c1e1900 */
[----:B------:R0:W2:Y:S02]  /*0530*/  LDG.E R8, desc[UR4][R20.64] ;  /* 0x0000000414087981 */ /* 0x0000a4000c1e1900 */
[--C-:B0-----:R-:W-:Y:S02]  /*0540*/  IMAD.WIDE R20, R25, 0x4, R10.reuse ;  /* 0x0000000419147825 */ /* 0x101fe400078e020a */
[----:B------:R-:W2:Y:S02]  /*0550*/  LDG.E R25, desc[UR4][R16.64+0x18] ;  /* 0x0000180410197981 */ /* 0x000ea4000c1e1900 */
[----:B------:R-:W-:-:S02]  /*0560*/  IMAD.WIDE R18, R19, 0x4, R10 ;  /* 0x0000000413127825 */ /* 0x000fc400078e020a */
[----:B------:R-:W2:Y:S04]  /*0570*/  LDG.E R20, desc[UR4][R20.64] ;  /* 0x0000000414147981 */ /* 0x000ea8000c1e1900 */
[----:B------:R2:W2:Y:S04]  /*0580*/  LDG.E R29, desc[UR4][R18.64] ;  /* 0x00000004121d7981 */ /* 0x0004a8000c1e1900 */
[----:B------:R-:W2:Y:S01]  /*0590*/  LDG.E R17, desc[UR4][R16.64+0x1c] ;  /* 0x00001c0410117981 */ /* 0x000ea2000c1e1900 */
[----:B---3--:R-:W-:Y:S02]  /*05a0*/  ISETP.NE.AND P1, PT, R24, RZ, PT ;  /* 0x000000ff1800720c */ /* 0x008fe40003f25270 */
[----:B----4-:R-:W-:Y:S01]  /*05b0*/  ISETP.NE.AND P2, PT, R7, RZ, PT ;  /* 0x000000ff0700720c */ /* 0x010fe20003f45270 */
[----:B------:R-:W-:-:S10]  /*05c0*/  VIADD R7, R6, 0x1 ;  /* 0x0000000106077836 */ /* 0x000fd40000000000 */
[----:B------:R-:W-:-:S05]  /*05d0*/  @P1 IMAD.MOV R7, RZ, RZ, R6 ;  /* 0x000000ffff071224 */ /* 0x000fca00078e0206 */
[----:B------:R-:W-:Y:S02]  /*05e0*/  IADD3 R6, PT, PT, R7, 0x1, RZ ;  /* 0x0000000107067810 */ /* 0x000fe40007ffe0ff */
[----:B-----5:R-:W-:Y:S01]  /*05f0*/  ISETP.NE.AND P1, PT, R28, RZ, PT ;  /* 0x000000ff1c00720c */ /* 0x020fe20003f25270 */
[----:B------:R-:W-:Y:S01]  /*0600*/  @P2 IMAD.MOV R6, RZ, RZ, R7 ;  /* 0x000000ffff062224 */ /* 0x000fe200078e0207 */
[----:B------:R-:W-:-:S03]  /*0610*/  ISETP.NE.AND P2, PT, R27, RZ, PT ;  /* 0x000000ff1b00720c */ /* 0x000fc60003f45270 */
[----:B------:R-:W-:Y:S02]  /*0620*/  VIADD R7, R6, 0x1 ;  /* 0x0000000106077836 */ /* 0x000fe40000000000 */
[----:B--2---:R-:W-:-:S06]  /*0630*/  IMAD.WIDE R18, R25, 0x4, R10 ;  /* 0x0000000419127825 */ /* 0x004fcc00078e020a */
[----:B------:R-:W2:Y:S01]  /*0640*/  LDG.E R18, desc[UR4][R18.64] ;  /* 0x0000000412127981 */ /* 0x000ea2000c1e1900 */
[----:B------:R-:W-:-:S06]  /*0650*/  IMAD.WIDE R24, R17, 0x4, R10 ;  /* 0x0000000411187825 */ /* 0x000fcc00078e020a */
[----:B------:R-:W3:Y:S01]  /*0660*/  LDG.E R24, desc[UR4][R24.64] ;  /* 0x0000000418187981 */ /* 0x000ee2000c1e1900 */
[----:B------:R-:W-:Y:S02]  /*0670*/  @P1 IADD3 R7, PT, PT, R6, RZ, RZ ;  /* 0x000000ff06071210 */ /* 0x000fe40007ffe0ff */
[----:B------:R-:W-:-:S03]  /*0680*/  ISETP.NE.AND P1, PT, R26, RZ, PT ;  /* 0x000000ff1a00720c */ /* 0x000fc60003f25270 */
[----:B------:R-:W-:Y:S02]  /*0690*/  VIADD R6, R7, 0x1 ;  /* 0x0000000107067836 */ /* 0x000fe40000000000 */
[----:B------:R-:W-:Y:S01]  /*06a0*/  @P2 IMAD.MOV R6, RZ, RZ, R7 ;  /* 0x000000ffff062224 */ /* 0x000fe200078e0207 */
[----:B------:R-:W-:-:S04]  /*06b0*/  ISETP.NE.AND P2, PT, R23, RZ, PT ;  /* 0x000000ff1700720c */ /* 0x000fc80003f45270 */
[----:B------:R-:W-:-:S03]  /*06c0*/  IADD3 R7, PT, PT, R6, 0x1, RZ ;  /* 0x0000000106077810 */ /* 0x000fc60007ffe0ff */
[----:B------:R-:W-:Y:S01]  /*06d0*/  @P1 IMAD.MOV R7, RZ, RZ, R6 ;  /* 0x000000ffff071224 */ /* 0x000fe200078e0206 */
[----:B------:R-:W-:-:S03]  /*06e0*/  ISETP.NE.AND P1, PT, R22, RZ, PT ;  /* 0x000000ff1600720c */ /* 0x000fc60003f25270 */
[C---:B------:R-:W-:Y:S02]  /*06f0*/  VIADD R6, R7.reuse, 0x1 ;  /* 0x0000000107067836 */ /* 0x040fe40000000000 */
[----:B------:R-:W-:Y:S02]  /*0700*/  @P2 IADD3 R6, PT, PT, R7, RZ, RZ ;  /* 0x000000ff07062210 */ /* 0x000fe40007ffe0ff */
[----:B------:R-:W-:-:S03]  /*0710*/  ISETP.NE.AND P2, PT, R9, RZ, PT ;  /* 0x000000ff0900720c */ /* 0x000fc60003f45270 */
[----:B------:R-:W-:-:S03]  /*0720*/  VIADD R7, R6, 0x1 ;  /* 0x0000000106077836 */ /* 0x000fc60000000000 */
[----:B------:R-:W-:Y:S01]  /*0730*/  @P1 IMAD.MOV R7, RZ, RZ, R6 ;  /* 0x000000ffff071224 */ /* 0x000fe200078e0206 */
[----:B------:R-:W-:-:S04]  /*0740*/  ISETP.NE.AND P1, PT, R8, RZ, PT ;  /* 0x000000ff0800720c */ /* 0x000fc80003f25270 */
[----:B------:R-:W-:Y:S02]  /*0750*/  IADD3 R6, PT, PT, R7, 0x1, RZ ;  /* 0x0000000107067810 */ /* 0x000fe40007ffe0ff */
[----:B------:R-:W-:Y:S01]  /*0760*/  @P2 IMAD.MOV R6, RZ, RZ, R7 ;  /* 0x000000ffff062224 */ /* 0x000fe200078e0207 */
[----:B------:R-:W-:-:S04]  /*0770*/  ISETP.NE.AND P2, PT, R29, RZ, PT ;  /* 0x000000ff1d00720c */ /* 0x000fc80003f45270 */
[----:B------:R-:W-:Y:S02]  /*0780*/  IADD3 R7, PT, PT, R6, 0x1, RZ ;  /* 0x0000000106077810 */ /* 0x000fe40007ffe0ff */
[----:B------:R-:W-:Y:S01]  /*0790*/  @P1 IMAD.MOV R7, RZ, RZ, R6 ;  /* 0x000000ffff071224 */ /* 0x000fe200078e0206 */
[----:B------:R-:W-:-:S04]  /*07a0*/  ISETP.NE.AND P1, PT, R20, RZ, PT ;  /* 0x000000ff1400720c */ /* 0x000fc80003f25270 */
[----:B------:R-:W-:Y:S02]  /*07b0*/  IADD3 R6, PT, PT, R7, 0x1, RZ ;  /* 0x0000000107067810 */ /* 0x000fe40007ffe0ff */
[----:B------:R-:W-:Y:S02]  /*07c0*/  @P2 IMAD.MOV R6, RZ, RZ, R7 ;  /* 0x000000ffff062224 */ /* 0x000fe400078e0207 */
[----:B------:R-:W-:-:S03]  /*07d0*/  VIADD R2, R2, 0x10 ;  /* 0x0000001002027836 */ /* 0x000fc60000000000 */
[----:B------:R-:W-:Y:S02]  /*07e0*/  IADD3 R7, PT, PT, R6, 0x1, RZ ;  /* 0x0000000106077810 */ /* 0x000fe40007ffe0ff */
[----:B------:R-:W-:-:S05]  /*07f0*/  @P1 IMAD.MOV R7, RZ, RZ, R6 ;  /* 0x000000ffff071224 */ /* 0x000fca00078e0206 */
[----:B------:R-:W-:Y:S02]  /*0800*/  IADD3 R8, PT, PT, R7, 0x1, RZ ;  /* 0x0000000107087810 */ /* 0x000fe40007ffe0ff */
[----:B------:R-:W-:Y:S02]  /*0810*/  IADD3 R5, PT, PT, R5, 0x10, RZ ;  /* 0x0000001005057810 */ /* 0x000fe40007ffe0ff */
[----:B--2---:R-:W-:-:S13]  /*0820*/  ISETP.NE.AND P2, PT, R18, RZ, PT ;  /* 0x000000ff1200720c */ /* 0x004fda0003f45270 */
[----:B------:R-:W-:Y:S02]  /*0830*/  @P2 IADD3 R8, PT, PT, R7, RZ, RZ ;  /* 0x000000ff07082210 */ /* 0x000fe40007ffe0ff */
[----:B------:R-:W-:Y:S02]  /*0840*/  ISETP.NE.AND P2, PT, R2, RZ, PT ;  /* 0x000000ff0200720c */ /* 0x000fe40003f45270 */
[----:B---3--:R-:W-:Y:S01]  /*0850*/  ISETP.NE.AND P1, PT, R24, RZ, PT ;  /* 0x000000ff1800720c */ /* 0x008fe20003f25270 */
[----:B------:R-:W-:-:S12]  /*0860*/  VIADD R6, R8, 0x1 ;  /* 0x0000000108067836 */ /* 0x000fd80000000000 */
[----:B------:R-:W-:Y:S01]  /*0870*/  @P1 IMAD.MOV R6, RZ, RZ, R8 ;  /* 0x000000ffff061224 */ /* 0x000fe200078e0208 */
[----:B------:R-:W-:Y:S06]  /*0880*/  @P2 BRA `(.L_x_20) ;  /* 0xfffffff8006c2947 */ /* 0x000fec000383ffff */
.L_x_19:
[----:B------:R-:W-:Y:S05]  /*0890*/  BSYNC.RECONVERGENT B1 ;  /* 0x0000000000017941 */ /* 0x000fea0003800200 */
.L_x_18:
[----:B------:R-:W-:Y:S04]  /*08a0*/  BSSY.RECONVERGENT B1, `(.L_x_21) ;  /* 0x000006c000017945 */ /* 0x000fe80003800200 */
[----:B------:R-:W-:Y:S05]  /*08b0*/  @!P0 BRA `(.L_x_22) ;  /* 0x0000000400a88947 */ /* 0x000fea0003800000 */
[----:B------:R-:W-:Y:S01]  /*08c0*/  ISETP.GE.U32.AND P1, PT, R4, 0x8, PT ;  /* 0x000000080400780c */ /* 0x000fe20003f26070 */
[----:B------:R-:W-:Y:S01]  /*08d0*/  BSSY.RECONVERGENT B2, `(.L_x_23) ;  /* 0x0000037000027945 */ /* 0x000fe20003800200 */
[----:B------:R-:W-:-:S04]  /*08e0*/  LOP3.LUT R14, R3, 0x7, RZ, 0xc0, !PT ;  /* 0x00000007030e7812 */ /* 0x000fc800078ec0ff */
[----:B------:R-:W-:-:S07]  /*08f0*/  ISETP.NE.AND P0, PT, R14, RZ, PT ;  /* 0x000000ff0e00720c */ /* 0x000fce0003f05270 */
[----:B------:R-:W-:Y:S06]  /*0900*/  @!P1 BRA `(.L_x_24) ;  /* 0x0000000000cc9947 */ /* 0x000fec0003800000 */
[----:B------:R-:W0:Y:S02]  /*0910*/  LDC.64 R20, c[0x0][0x388] ;  /* 0x0000e200ff147b82 */ /* 0x000e240000000a00 */
[----:B0-----:R-:W-:-:S05]  /*0920*/  IMAD.WIDE R20, R5, 0x4, R20 ;  /* 0x0000000405147825 */ /* 0x001fca00078e0214 */
[----:B------:R-:W2:Y:S04]  /*0930*/  LDG.E R23, desc[UR4][R20.64] ;  /* 0x0000000414177981 */ /* 0x000ea8000c1e1900 */
[----:B------:R-:W3:Y:S04]  /*0940*/  LDG.E R25, desc[UR4][R20.64+0x4] ;  /* 0x0000040414197981 */ /* 0x000ee8000c1e1900 */
[----:B------:R-:W4:Y:S04]  /*0950*/  LDG.E R27, desc[UR4][R20.64+0x8] ;  /* 0x00000804141b7981 */ /* 0x000f28000c1e1900 */
[----:B------:R-:W5:Y:S04]  /*0960*/  LDG.E R9, desc[UR4][R20.64+0xc] ;  /* 0x00000c0414097981 */ /* 0x000f68000c1e1900 */
[----:B------:R-:W5:Y:S04]  /*0970*/  LDG.E R17, desc[UR4][R20.64+0x10] ;  /* 0x0000100414117981 */ /* 0x000f68000c1e1900 */
[----:B------:R-:W5:Y:S04]  /*0980*/  LDG.E R19, desc[UR4][R20.64+0x14] ;  /* 0x0000140414137981 */ /* 0x000f68000c1e1900 */
[----:B------:R-:W5:Y:S04]  /*0990*/  LDG.E R7, desc[UR4][R20.64+0x18] ;  /* 0x0000180414077981 */ /* 0x000f68000c1e1900 */
[----:B------:R0:W5:Y:S01]  /*09a0*/  LDG.E R15, desc[UR4][R20.64+0x1c] ;  /* 0x00001c04140f7981 */ /* 0x000162000c1e1900 */
[----:B--2---:R-:W-:-:S04]  /*09b0*/  IMAD.WIDE R22, R23, 0x4, R10 ;  /* 0x0000000417167825 */ /* 0x004fc800078e020a */
[--C-:B---3--:R-:W-:Y:S01]  /*09c0*/  IMAD.WIDE R24, R25, 0x4, R10.reuse ;  /* 0x0000000419187825 */ /* 0x108fe200078e020a */
[----:B------:R1:W2:Y:S04]  /*09d0*/  LDG.E R2, desc[UR4][R22.64] ;  /* 0x0000000416027981 */ /* 0x0002a8000c1e1900 */
[----:B------:R-:W3:Y:S01]  /*09e0*/  LDG.E R4, desc[UR4][R24.64] ;  /* 0x0000000418047981 */ /* 0x000ee2000c1e1900 */
[----:B----4-:R-:W-:-:S04]  /*09f0*/  IMAD.WIDE R26, R27, 0x4, R10 ;  /* 0x000000041b1a7825 */ /* 0x010fc800078e020a */
[--C-:B-----5:R-:W-:Y:S02]  /*0a00*/  IMAD.WIDE R8, R9, 0x4, R10.reuse ;  /* 0x0000000409087825 */ /* 0x120fe400078e020a */
[----:B------:R-:W4:Y:S02]  /*0a10*/  LDG.E R26, desc[UR4][R26.64] ;  /* 0x000000041a1a7981 */ /* 0x000f24000c1e1900 */
[--C-:B------:R-:W-:Y:S02]  /*0a20*/  IMAD.WIDE R16, R17, 0x4, R10.reuse ;  /* 0x0000000411107825 */ /* 0x100fe400078e020a */
[----:B------:R-:W5:Y:S02]  /*0a30*/  LDG.E R8, desc[UR4][R8.64] ;  /* 0x0000000408087981 */ /* 0x000f64000c1e1900 */
[--C-:B------:R-:W-:Y:S02]  /*0a40*/  IMAD.WIDE R18, R19, 0x4, R10.reuse ;  /* 0x0000000413127825 */ /* 0x100fe400078e020a */
[----:B------:R-:W5:Y:S02]  /*0a50*/  LDG.E R16, desc[UR4][R16.64] ;  /* 0x0000000410107981 */ /* 0x000f64000c1e1900 */
[----:B0-----:R-:W-:-:S02]  /*0a60*/  IMAD.WIDE R20, R7, 0x4, R10 ;  /* 0x0000000407147825 */ /* 0x001fc400078e020a */
[----:B------:R-:W5:Y:S02]  /*0a70*/  LDG.E R18, desc[UR4][R18.64] ;  /* 0x0000000412127981 */ /* 0x000f64000c1e1900 */
[----:B-1----:R-:W-:Y:S02]  /*0a80*/  IMAD.WIDE R22, R15, 0x4, R10 ;  /* 0x000000040f167825 */ /* 0x002fe400078e020a */
[----:B------:R-:W5:Y:S04]  /*0a90*/  LDG.E R20, desc[UR4][R20.64] ;  /* 0x0000000414147981 */ /* 0x000f68000c1e1900 */
[----:B------:R-:W5:Y:S01]  /*0aa0*/  LDG.E R22, desc[UR4][R22.64] ;  /* 0x0000000416167981 */ /* 0x000f62000c1e1900 */
[----:B------:R-:W-:Y:S01]  /*0ab0*/  VIADD R5, R5, 0x8 ;  /* 0x0000000805057836 */ /* 0x000fe20000000000 */
[----:B--2---:R-:W-:-:S02]  /*0ac0*/  ISETP.NE.AND P2, PT, R2, RZ, PT ;  /* 0x000000ff0200720c */ /* 0x004fc40003f45270 */
[----:B------:R-:W-:Y:S02]  /*0ad0*/  IADD3 R2, PT, PT, R6, 0x1, RZ ;  /* 0x0000000106027810 */ /* 0x000fe40007ffe0ff */
[----:B---3--:R-:W-:-:S09]  /*0ae0*/  ISETP.NE.AND P1, PT, R4, RZ, PT ;  /* 0x000000ff0400720c */ /* 0x008fd20003f25270 */
[----:B------:R-:W-:Y:S01]  /*0af0*/  @P2 IMAD.MOV R2, RZ, RZ, R6 ;  /* 0x000000ffff022224 */ /* 0x000fe200078e0206 */
[----:B----4-:R-:W-:-:S04]  /*0b00*/  ISETP.NE.AND P2, PT, R26, RZ, PT ;  /* 0x000000ff1a00720c */ /* 0x010fc80003f45270 */
[----:B------:R-:W-:Y:S01]  /*0b10*/  IADD3 R4, PT, PT, R2, 0x1, RZ ;  /* 0x0000000102047810 */ /* 0x000fe20007ffe0ff */
[----:B------:R-:W-:Y:S01]  /*0b20*/  @P1 IMAD.MOV R4, RZ, RZ, R2 ;  /* 0x000000ffff041224 */ /* 0x000fe200078e0202 */
[----:B-----5:R-:W-:-:S04]  /*0b30*/  ISETP.NE.AND P1, PT, R8, RZ, PT ;  /* 0x000000ff0800720c */ /* 0x020fc80003f25270 */
[----:B------:R-:W-:-:S03]  /*0b40*/  IADD3 R2, PT, PT, R4, 0x1, RZ ;  /* 0x0000000104027810 */ /* 0x000fc60007ffe0ff */
[----:B------:R-:W-:Y:S01]  /*0b50*/  @P2 IMAD.MOV R2, RZ, RZ, R4 ;  /* 0x000000ffff022224 */ /* 0x000fe200078e0204 */
[----:B------:R-:W-:-:S04]  /*0b60*/  ISETP.NE.AND P2, PT, R16, RZ, PT ;  /* 0x000000ff1000720c */ /* 0x000fc80003f45270 */
[----:B------:R-:W-:Y:S01]  /*0b70*/  IADD3 R4, PT, PT, R2, 0x1, RZ ;  /* 0x0000000102047810 */ /* 0x000fe20007ffe0ff */
[----:B------:R-:W-:Y:S01]  /*0b80*/  @P1 IMAD.MOV R4, RZ, RZ, R2 ;  /* 0x000000ffff041224 */ /* 0x000fe200078e0202 */
[----:B------:R-:W-:-:S04]  /*0b90*/  ISETP.NE.AND P1, PT, R18, RZ, PT ;  /* 0x000000ff1200720c */ /* 0x000fc80003f25270 */
[----:B------:R-:W-:-:S03]  /*0ba0*/  IADD3 R2, PT, PT, R4, 0x1, RZ ;  /* 0x0000000104027810 */ /* 0x000fc60007ffe0ff */
[----:B------:R-:W-:Y:S01]  /*0bb0*/  @P2 IMAD.MOV R2, RZ, RZ, R4 ;  /* 0x000000ffff022224 */ /* 0x000fe200078e0204 */
[----:B------:R-:W-:-:S04]  /*0bc0*/  ISETP.NE.AND P2, PT, R20, RZ, PT ;  /* 0x000000ff1400720c */ /* 0x000fc80003f45270 */
[----:B------:R-:W-:Y:S01]  /*0bd0*/  IADD3 R4, PT, PT, R2, 0x1, RZ ;  /* 0x0000000102047810 */ /* 0x000fe20007ffe0ff */
[----:B------:R-:W-:Y:S01]  /*0be0*/  @P1 IMAD.MOV R4, RZ, RZ, R2 ;  /* 0x000000ffff041224 */ /* 0x000fe200078e0202 */
[----:B------:R-:W-:-:S04]  /*0bf0*/  ISETP.NE.AND P1, PT, R22, RZ, PT ;  /* 0x000000ff1600720c */ /* 0x000fc80003f25270 */
[----:B------:R-:W-:-:S03]  /*0c00*/  IADD3 R2, PT, PT, R4, 0x1, RZ ;  /* 0x0000000104027810 */ /* 0x000fc60007ffe0ff */
[----:B------:R-:W-:-:S05]  /*0c10*/  @P2 IMAD.MOV R2, RZ, RZ, R4 ;  /* 0x000000ffff022224 */ /* 0x000fca00078e0204 */
[C---:B------:R-:W-:Y:S02]  /*0c20*/  IADD3 R6, PT, PT, R2.reuse, 0x1, RZ ;  /* 0x0000000102067810 */ /* 0x040fe40007ffe0ff */
[----:B------:R-:W-:-:S07]  /*0c30*/  @P1 IADD3 R6, PT, PT, R2, RZ, RZ ;  /* 0x000000ff02061210 */ /* 0x000fce0007ffe0ff */
.L_x_24:
[----:B------:R-:W-:Y:S05]  /*0c40*/  BSYNC.RECONVERGENT B2 ;  /* 0x0000000000027941 */ /* 0x000fea0003800200 */
.L_x_23:
        /* <DEDUP_REMOVED lines=11> */
[----:B------:R-:W5:Y:S01]  /*0d00*/  LDG.E R21, desc[UR4][R8.64+0xc] ;  /* 0x00000c0408157981 */ /* 0x000f62000c1e1900 */
[----:B--2---:R-:W-:-:S04]  /*0d10*/  IMAD.WIDE R14, R15, 0x4, R10 ;  /* 0x000000040f0e7825 */ /* 0x004fc800078e020a */
[--C-:B---3--:R-:W-:Y:S02]  /*0d20*/  IMAD.WIDE R16, R17, 0x4, R10.reuse ;  /* 0x0000000411107825 */ /* 0x108fe400078e020a */
[----:B------:R-:W2:Y:S02]  /*0d30*/  LDG.E R14, desc[UR4][R14.64] ;  /* 0x000000040e0e7981 */ /* 0x000ea4000c1e1900 */
[--C-:B----4-:R-:W-:Y:S02]  /*0d40*/  IMAD.WIDE R18, R19, 0x4, R10.reuse ;  /* 0x0000000413127825 */ /* 0x110fe400078e020a */
[----:B------:R-:W3:Y:S02]  /*0d50*/  LDG.E R16, desc[UR4][R16.64] ;  /* 0x0000000410107981 */ /* 0x000ee4000c1e1900 */
[----:B-----5:R-:W-:Y:S02]  /*0d60*/  IMAD.WIDE R20, R21, 0x4, R10 ;  /* 0x0000000415147825 */ /* 0x020fe400078e020a */
[----:B------:R-:W4:Y:S04]  /*0d70*/  LDG.E R18, desc[UR4][R18.64] ;  /* 0x0000000412127981 */ /* 0x000f28000c1e1900 */
[----:B------:R-:W5:Y:S01]  /*0d80*/  LDG.E R20, desc[UR4][R20.64] ;  /* 0x0000000414147981 */ /* 0x000f62000c1e1900 */
[----:B------:R-:W-:Y:S01]  /*0d90*/  VIADD R2, R6, 0x1 ;  /* 0x0000000106027836 */ /* 0x000fe20000000000 */
[----:B------:R-:W-:-:S02]  /*0da0*/  IADD3 R5, PT, PT, R5, 0x4, RZ ;  /* 0x0000000405057810 */ /* 0x000fc40007ffe0ff */
[----:B--2---:R-:W-:Y:S02]  /*0db0*/  ISETP.NE.AND P2, PT, R14, RZ, PT ;  /* 0x000000ff0e00720c */ /* 0x004fe40003f45270 */
[----:B---3--:R-:W-:-:S11]  /*0dc0*/  ISETP.NE.AND P1, PT, R16, RZ, PT ;  /* 0x000000ff1000720c */ /* 0x008fd60003f25270 */
[----:B------:R-:W-:Y:S02]  /*0dd0*/  @P2 IADD3 R2, PT, PT, R6, RZ, RZ ;  /* 0x000000ff06022210 */ /* 0x000fe40007ffe0ff */
[----:B----4-:R-:W-:-:S03]  /*0de0*/  ISETP.NE.AND P2, PT, R18, RZ, PT ;  /* 0x000000ff1200720c */ /* 0x010fc60003f45270 */
[C---:B------:R-:W-:Y:S01]  /*0df0*/  VIADD R4, R2.reuse, 0x1 ;  /* 0x0000000102047836 */ /* 0x040fe20000000000 */
[----:B------:R-:W-:Y:S02]  /*0e00*/  @P1 IADD3 R4, PT, PT, R2, RZ, RZ ;  /* 0x000000ff02041210 */ /* 0x000fe40007ffe0ff */
[----:B-----5:R-:W-:-:S03]  /*0e10*/  ISETP.NE.AND P1, PT, R20, RZ, PT ;  /* 0x000000ff1400720c */ /* 0x020fc60003f25270 */
[----:B------:R-:W-:-:S04]  /*0e20*/  VIADD R2, R4, 0x1 ;  /* 0x0000000104027836 */ /* 0x000fc80000000000 */
[----:B------:R-:W-:-:S05]  /*0e30*/  @P2 IADD3 R2, PT, PT, R4, RZ, RZ ;  /* 0x000000ff04022210 */ /* 0x000fca0007ffe0ff */
[----:B------:R-:W-:Y:S02]  /*0e40*/  VIADD R6, R2, 0x1 ;  /* 0x0000000102067836 */ /* 0x000fe40000000000 */
[----:B------:R-:W-:-:S07]  /*0e50*/  @P1 IMAD.MOV R6, RZ, RZ, R2 ;  /* 0x000000ffff061224 */ /* 0x000fce00078e0202 */
.L_x_26:
[----:B------:R-:W-:Y:S05]  /*0e60*/  BSYNC.RECONVERGENT B2 ;  /* 0x0000000000027941 */ /* 0x000fea0003800200 */
.L_x_25:
[----:B------:R-:W-:Y:S05]  /*0e70*/  @!P0 BRA `(.L_x_22) ;  /* 0x0000000000388947 */ /* 0x000fea0003800000 */
[----:B------:R-:W0:Y:S01]  /*0e80*/  LDC.64 R14, c[0x0][0x388] ;  /* 0x0000e200ff0e7b82 */ /* 0x000e220000000a00 */
[----:B------:R-:W-:-:S07]  /*0e90*/  IADD3 R4, PT, PT, -R3, RZ, RZ ;  /* 0x000000ff03047210 */ /* 0x000fce0007ffe1ff */
.L_x_27:
[----:B0-----:R-:W-:-:S06]  /*0ea0*/  IMAD.WIDE R2, R5, 0x4, R14 ;  /* 0x0000000405027825 */ /* 0x001fcc00078e020e */
[----:B------:R-:W2:Y:S02]  /*0eb0*/  LDG.E R3, desc[UR4][R2.64] ;  /* 0x0000000402037981 */ /* 0x000ea4000c1e1900 */
[----:B--2---:R-:W-:-:S06]  /*0ec0*/  IMAD.WIDE R8, R3, 0x4, R10 ;  /* 0x0000000403087825 */ /* 0x004fcc00078e020a */
[----:B------:R-:W2:Y:S01]  /*0ed0*/  LDG.E R8, desc[UR4][R8.64] ;  /* 0x0000000408087981 */ /* 0x000ea2000c1e1900 */
[----:B------:R-:W-:Y:S01]  /*0ee0*/  VIADD R4, R4, 0x1 ;  /* 0x0000000104047836 */ /* 0x000fe20000000000 */
[----:B------:R-:W-:Y:S02]  /*0ef0*/  IADD3 R7, PT, PT, R6, 0x1, RZ ;  /* 0x0000000106077810 */ /* 0x000fe40007ffe0ff */
[----:B------:R-:W-:Y:S02]  /*0f00*/  IADD3 R5, PT, PT, R5, 0x1, RZ ;  /* 0x0000000105057810 */ /* 0x000fe40007ffe0ff */
[----:B------:R-:W-:Y:S02]  /*0f10*/  ISETP.NE.AND P1, PT, R4, RZ, PT ;  /* 0x000000ff0400720c */ /* 0x000fe40003f25270 */
[----:B--2---:R-:W-:-:S13]  /*0f20*/  ISETP.NE.AND P0, PT, R8, RZ, PT ;  /* 0x000000ff0800720c */ /* 0x004fda0003f05270 */
[----:B------:R-:W-:-:S04]  /*0f30*/  @P0 IMAD.MOV R7, RZ, RZ, R6 ;  /* 0x000000ffff070224 */ /* 0x000fc800078e0206 */
[----:B------:R-:W-:Y:S01]  /*0f40*/  IMAD.MOV.U32 R6, RZ, RZ, R7 ;  /* 0x000000ffff067224 */ /* 0x000fe200078e0007 */
[----:B------:R-:W-:Y:S06]  /*0f50*/  @P1 BRA `(.L_x_27) ;  /* 0xfffffffc00d01947 */ /* 0x000fec000383ffff */
.L_x_22:
[----:B------:R-:W-:Y:S05]  /*0f60*/  BSYNC.RECONVERGENT B1 ;  /* 0x0000000000017941 */ /* 0x000fea0003800200 */
.L_x_21:
[----:B------:R-:W-:-:S13]  /*0f70*/  ISETP.EQ.AND P0, PT, R6, RZ, PT ;  /* 0x000000ff0600720c */ /* 0x000fda0003f02270 */
.L_x_17:
[----:B------:R-:W-:Y:S05]  /*0f80*/  BSYNC.RECONVERGENT B0 ;  /* 0x0000000000007941 */ /* 0x000fea0003800200 */
.L_x_16:
[----:B------:R-:W0:Y:S02]  /*0f90*/  LDC.64 R2, c[0x0][0x390] ;  /* 0x0000e400ff027b82 */ /* 0x000e240000000a00 */
[----:B0-----:R-:W-:-:S06]  /*0fa0*/  IMAD.WIDE R2, R0, 0x4, R2 ;  /* 0x0000000400027825 */ /* 0x001fcc00078e0202 */
[----:B------:R-:W2:Y:S02]  /*0fb0*/  LDG.E R2, desc[UR4][R2.64] ;  /* 0x0000000402027981 */ /* 0x000ea4000c1e1900 */
[----:B--2---:R-:W-:-:S13]  /*0fc0*/  ISETP.NE.AND P1, PT, R2, RZ, PT ;  /* 0x000000ff0200720c */ /* 0x004fda0003f25270 */
[----:B------:R-:W-:Y:S05]  /*0fd0*/  @!P0 EXIT P1 ;  /* 0x000000000000894d */ /* 0x000fea0000800000 */
[----:B------:R-:W0:Y:S01]  /*0fe0*/  LDC.64 R2, c[0x0][0x3a0] ;  /* 0x0000e800ff027b82 */ /* 0x000e220000000a00 */
[----:B------:R-:W-:Y:S02]  /*0ff0*/  HFMA2 R6, -RZ, RZ, 0, 5.9604644775390625e-08 ;  /* 0x00000001ff067431 */ /* 0x000fe400000001ff */
[----:B------:R-:W-:Y:S01]  /*1000*/  IMAD.MOV.U32 R7, RZ, RZ, 0x1 ;  /* 0x00000001ff077424 */ /* 0x000fe200078e00ff */
[----:B------:R-:W-:-:S04]  /*1010*/  MOV R9, 0xffffffff ;  /* 0xffffffff00097802 */ /* 0x000fc80000000f00 */
[----:B------:R-:W-:Y:S01]  /*1020*/  STG.E desc[UR4][R12.64], R7 ;  /* 0x000000070c007986 */ /* 0x000fe2000c101904 */
[----:B------:R-:W1:Y:S01]  /*1030*/  LDC.64 R4, c[0x0][0x3b8] ;  /* 0x0000ee00ff047b82 */ /* 0x000e620000000a00 */
[----:B0-----:R-:W-:Y:S01]  /*1040*/  IMAD.WIDE R2, R0, 0x4, R2 ;  /* 0x0000000400027825 */ /* 0x001fe200078e0202 */
[----:B------:R-:W-:-:S04]  /*1050*/  PRMT R0, R6, 0x7610, R0 ;  /* 0x0000761006007816 */ /* 0x000fc80000000000 */
[----:B------:R-:W-:Y:S04]  /*1060*/  STG.E desc[UR4][R2.64], R9 ;  /* 0x0000000902007986 */ /* 0x000fe8000c101904 */
[----:B-1----:R-:W-:Y:S01]  /*1070*/  STG.E.U8 desc[UR4][R4.64], R0 ;  /* 0x0000000004007986 */ /* 0x002fe2000c101104 */
[----:B------:R-:W-:Y:S05]  /*1080*/  EXIT ;  /* 0x000000000000794d */ /* 0x000fea0003800000 */
.L_x_28:
        /* <DEDUP_REMOVED lines=15> */
.L_x_33:


//--------------------- .nv.shared.reserved.0     --------------------------
	.section	.nv.shared.reserved.0,"aw",@nobits
	.weak		__nv_reservedSMEM_offset_0_alias
	.size		__nv_reservedSMEM_offset_0_alias, 0, 64
	.other		__nv_reservedSMEM_offset_0_alias,@"STO_CUDA_RESERVED_SHARED STV_DEFAULT"
__nv_reservedSMEM_offset_0_alias:
	.zero		0
	.zero		64


//--------------------- .nv.global                --------------------------
	.section	.nv.global,"aw",@nobits
.nv.global:
	.type		_ZN34_INTERNAL_5384bf99_4_k_cu_ca71f4f26thrust24THRUST_300001_SM_1000_NS3seqE,@object
	.size		_ZN34_INTERNAL_5384bf99_4_k_cu_ca71f4f26thrust24THRUST_300001_SM_1000_NS3seqE,(_ZN34_INTERNAL_5384bf99_4_k_cu_ca71f4f24cuda3std3__48in_placeE - _ZN34_INTERNAL_5384bf99_4_k_cu_ca71f4f26thrust24THRUST_300001_SM_1000_NS3seqE)
_ZN34_INTERNAL_5384bf99_4_k_cu_ca71f4f26thrust24THRUST_300001_SM_1000_NS3seqE:
	.zero		1
	.type		_ZN34_INTERNAL_5384bf99_4_k_cu_ca71f4f24cuda3std3__48in_placeE,@object
	.size		_ZN34_INTERNAL_5384bf99_4_k_cu_ca71f4f24cuda3std3__48in_placeE,(_ZN34_INTERNAL_5384bf99_4_k_cu_ca71f4f24cuda3std6ranges3__45__cpo4sizeE - _ZN34_INTERNAL_5384bf99_4_k_cu_ca71f4f24cuda3std3__48in_placeE)
_ZN34_INTERNAL_5384bf99_4_k_cu_ca71f4f24cuda3std3__48in_placeE:
	.zero		1
	.type		_ZN34_INTERNAL_5384bf99_4_k_cu_ca71f4f24cuda3std6ranges3__45__cpo4sizeE,@object
	.size		_ZN34_INTERNAL_5384bf99_4_k_cu_ca71f4f24cuda3std6ranges3__45__cpo4sizeE,(_ZN34_INTERNAL_5384bf99_4_k_cu_ca71f4f26thrust24THRUST_300001_SM_1000_NS12placeholders2_3E - _ZN34_INTERNAL_5384bf99_4_k_cu_ca71f4f24cuda3std6ranges3__45__cpo4sizeE)
_ZN34_INTERNAL_5384bf99_4_k_cu_ca71f4f24cuda3std6ranges3__45__cpo4sizeE:
	.zero		1
	.type		_ZN34_INTERNAL_5384bf99_4_k_cu_ca71f4f26thrust24THRUST_300001_SM_1000_NS12placeholders2_3E,@object
	.size		_ZN34_INTERNAL_5384bf99_4_k_cu_ca71f4f26thrust24THRUST_300001_SM_1000_NS12placeholders2_3E,(_ZN34_INTERNAL_5384bf99_4_k_cu_ca71f4f24cuda3std3__45__cpo6cbeginE - _ZN34_INTERNAL_5384bf99_4_k_cu_ca71f4f26thrust24THRUST_300001_SM_1000_NS12placeholders2_3E)
_ZN34_INTERNAL_5384bf99_4_k_cu_ca71f4f26thrust24THRUST_300001_SM_1000_NS12placeholders2_3E:
	.zero		1
	.type		_ZN34_INTERNAL_5384bf99_4_k_cu_ca71f4f24cuda3std3__45__cpo6cbeginE,@object
	.size		_ZN34_INTERNAL_5384bf99_4_k_cu_ca71f4f24cuda3std3__45__cpo6cbeginE,(_ZN34_INTERNAL_5384bf99_4_k_cu_ca71f4f24cuda3std6ranges3__45__cpo6cbeginE - _ZN34_INTERNAL_5384bf99_4_k_cu_ca71f4f24cuda3std3__45__cpo6cbeginE)
_ZN34_INTERNAL_5384bf99_4_k_cu_ca71f4f24cuda3std3__45__cpo6cbeginE:
	.zero		1
	.type		_ZN34_INTERNAL_5384bf99_4_k_cu_ca71f4f24cuda3std6ranges3__45__cpo6cbeginE,@object
	.size		_ZN34_INTERNAL_5384bf99_4_k_cu_ca71f4f24cuda3std6ranges3__45__cpo6cbeginE,(_ZN34_INTERNAL_5384bf99_4_k_cu_ca71f4f26thrust24THRUST_300001_SM_1000_NS12placeholders2_7E - _ZN34_INTERNAL_5384bf99_4_k_cu_ca71f4f24cuda3std6ranges3__45__cpo6cbeginE)
_ZN34_INTERNAL_5384bf99_4_k_cu_ca71f4f24cuda3std6ranges3__45__cpo6cbeginE:
	.zero		1
	.type		_ZN34_INTERNAL_5384bf99_4_k_cu_ca71f4f26thrust24THRUST_300001_SM_1000_NS12placeholders2_7E,@object
	.size		_ZN34_INTERNAL_5384bf99_4_k_cu_ca71f4f26thrust24THRUST_300001_SM_1000_NS12placeholders2_7E,(_ZN34_INTERNAL_5384bf99_4_k_cu_ca71f4f24cuda3std3__45__cpo7crbeginE - _ZN34_INTERNAL_5384bf99_4_k_cu_ca71f4f26thrust24THRUST_300001_SM_1000_NS12placeholders2_7E)
_ZN34_INTERNAL_5384bf99_4_k_cu_ca71f4f26thrust24THRUST_300001_SM_1000_NS12placeholders2_7E:
	.zero		1
	.type		_ZN34_INTERNAL_5384bf99_4_k_cu_ca71f4f24cuda3std3__45__cpo7crbeginE,@object
	.size		_ZN34_INTERNAL_5384bf99_4_k_cu_ca71f4f24cuda3std3__45__cpo7crbeginE,(_ZN34_INTERNAL_5384bf99_4_k_cu_ca71f4f24cuda3std6ranges3__45__cpo4nextE - _ZN34_INTERNAL_5384bf99_4_k_cu_ca71f4f24cuda3std3__45__cpo7crbeginE)
_ZN34_INTERNAL_5384bf99_4_k_cu_ca71f4f24cuda3std3__45__cpo7crbeginE:
	.zero		1
	.type		_ZN34_INTERNAL_5384bf99_4_k_cu_ca71f4f24cuda3std6ranges3__45__cpo4nextE,@object
	.size		_ZN34_INTERNAL_5384bf99_4_k_cu_ca71f4f24cuda3std6ranges3__45__cpo4nextE,(_ZN34_INTERNAL_5384bf99_4_k_cu_ca71f4f24cuda3std6ranges3__45__cpo4swapE - _ZN34_INTERNAL_5384bf99_4_k_cu_ca71f4f24cuda3std6ranges3__45__cpo4nextE)
_ZN34_INTERNAL_5384bf99_4_k_cu_ca71f4f24cuda3std6ranges3__45__cpo4nextE:
	.zero		1
	.type		_ZN34_INTERNAL_5384bf99_4_k_cu_ca71f4f24cuda3std6ranges3__45__cpo4swapE,@object
	.size		_ZN34_INTERNAL_5384bf99_4_k_cu_ca71f4f24cuda3std6ranges3__45__cpo4swapE,(_ZN34_INTERNAL_5384bf99_4_k_cu_ca71f4f26thrust24THRUST_300001_SM_1000_NS8cuda_cub10par_nosyncE - _ZN34_INTERNAL_5384bf99_4_k_cu_ca71f4f24cuda3std6ranges3__45__cpo4swapE)
_ZN34_INTERNAL_5384bf99_4_k_cu_ca71f4f24cuda3std6ranges3__45__cpo4swapE:
	.zero		1
	.type		_ZN34_INTERNAL_5384bf99_4_k_cu_ca71f4f26thrust24THRUST_300001_SM_1000_NS8cuda_cub10par_nosyncE,@object
	.size		_ZN34_INTERNAL_5384bf99_4_k_cu_ca71f4f26thrust24THRUST_300001_SM_1000_NS8cuda_cub10par_nosyncE,(_ZN34_INTERNAL_5384bf99_4_k_cu_ca71f4f26thrust24THRUST_300001_SM_1000_NS12placeholders2_9E - _ZN34_INTERNAL_5384bf99_4_k_cu_ca71f4f26thrust24THRUST_300001_SM_1000_NS8cuda_cub10par_nosyncE)
_ZN34_INTERNAL_5384bf99_4_k_cu_ca71f4f26thrust24THRUST_300001_SM_1000_NS8cuda_cub10par_nosyncE:
	.zero		1
	.type		_ZN34_INTERNAL_5384bf99_4_k_cu_ca71f4f26thrust24THRUST_300001_SM_1000_NS12placeholders2_9E,@object
	.size		_ZN34_INTERNAL_5384bf99_4_k_cu_ca71f4f26thrust24THRUST_300001_SM_1000_NS12placeholders2_9E,(_ZN34_INTERNAL_5384bf99_4_k_cu_ca71f4f24cuda3std3__436_GLOBAL__N__5384bf99_4_k_cu_ca71f4f26ignoreE - _ZN34_INTERNAL_5384bf99_4_k_cu_ca71f4f26thrust24THRUST_300001_SM_1000_NS12placeholders2_9E)
_ZN34_INTERNAL_5384bf99_4_k_cu_ca71f4f26thrust24THRUST_300001_SM_1000_NS12placeholders2_9E:
	.zero		1
	.type		_ZN34_INTERNAL_5384bf99_4_k_cu_ca71f4f24cuda3std3__436_GLOBAL__N__5384bf99_4_k_cu_ca71f4f26ignoreE,@object
	.size		_ZN34_INTERNAL_5384bf99_4_k_cu_ca71f4f24cuda3std3__436_GLOBAL__N__5384bf99_4_k_cu_ca71f4f26ignoreE,(_ZN34_INTERNAL_5384bf99_4_k_cu_ca71f4f24cuda3std6ranges3__45__cpo4dataE - _ZN34_INTERNAL_5384bf99_4_k_cu_ca71f4f24cuda3std3__436_GLOBAL__N__5384bf99_4_k_cu_ca71f4f26ignoreE)
_ZN34_INTERNAL_5384bf99_4_k_cu_ca71f4f24cuda3std3__436_GLOBAL__N__5384bf99_4_k_cu_ca71f4f26ignoreE:
	.zero		1
	.type		_ZN34_INTERNAL_5384bf99_4_k_cu_ca71f4f24cuda3std6ranges3__45__cpo4dataE,@object
	.size		_ZN34_INTERNAL_5384bf99_4_k_cu_ca71f4f24cuda3std6ranges3__45__cpo4dataE,(_ZN34_INTERNAL_5384bf99_4_k_cu_ca71f4f26thrust24THRUST_300001_SM_1000_NS12placeholders2_1E - _ZN34_INTERNAL_5384bf99_4_k_cu_ca71f4f24cuda3std6ranges3__45__cpo4dataE)
_ZN34_INTERNAL_5384bf99_4_k_cu_ca71f4f24cuda3std6ranges3__45__cpo4dataE:
	.zero		1
	.type		_ZN34_INTERNAL_5384bf99_4_k_cu_ca71f4f26thrust24THRUST_300001_SM_1000_NS12placeholders2_1E,@object
	.size		_ZN34_INTERNAL_5384bf99_4_k_cu_ca71f4f26thrust24THRUST_300001_SM_1000_NS12placeholders2_1E,(_ZN34_INTERNAL_5384bf99_4_k_cu_ca71f4f24cuda3std3__45__cpo5beginE - _ZN34_INTERNAL_5384bf99_4_k_cu_ca71f4f26thrust24THRUST_300001_SM_1000_NS12placeholders2_1E)
_ZN34_INTERNAL_5384bf99_4_k_cu_ca71f4f26thrust24THRUST_300001_SM_1000_NS12placeholders2_1E:
	.zero		1
	.type		_ZN34_INTERNAL_5384bf99_4_k_cu_ca71f4f24cuda3std3__45__cpo5beginE,@object
	.size		_ZN34_INTERNAL_5384bf99_4_k_cu_ca71f4f24cuda3std3__45__cpo5beginE,(_ZN34_INTERNAL_5384bf99_4_k_cu_ca71f4f24cuda3std6ranges3__45__cpo5beginE - _ZN34_INTERNAL_5384bf99_4_k_cu_ca71f4f24cuda3std3__45__cpo5beginE)
_ZN34_INTERNAL_5384bf99_4_k_cu_ca71f4f24cuda3std3__45__cpo5beginE:
	.zero		1
	.type		_ZN34_INTERNAL_5384bf99_4_k_cu_ca71f4f24cuda3std6ranges3__45__cpo5beginE,@object
	.size		_ZN34_INTERNAL_5384bf99_4_k_cu_ca71f4f24cuda3std6ranges3__45__cpo5beginE,(_ZN34_INTERNAL_5384bf99_4_k_cu_ca71f4f26thrust24THRUST_300001_SM_1000_NS12placeholders2_5E - _ZN34_INTERNAL_5384bf99_4_k_cu_ca71f4f24cuda3std6ranges3__45__cpo5beginE)
_ZN34_INTERNAL_5384bf99_4_k_cu_ca71f4f24cuda3std6ranges3__45__cpo5beginE:
	.zero		1
	.type		_ZN34_INTERNAL_5384bf99_4_k_cu_ca71f4f26thrust24THRUST_300001_SM_1000_NS12placeholders2_5E,@object
	.size		_ZN34_INTERNAL_5384bf99_4_k_cu_ca71f4f26thrust24THRUST_300001_SM_1000_NS12placeholders2_5E,(_ZN34_INTERNAL_5384bf99_4_k_cu_ca71f4f24cuda3std3__45__cpo6rbeginE - _ZN34_INTERNAL_5384bf99_4_k_cu_ca71f4f26thrust24THRUST_300001_SM_1000_NS12placeholders2_5E)
_ZN34_INTERNAL_5384bf99_4_k_cu_ca71f4f26thrust24THRUST_300001_SM_1000_NS12placeholders2_5E:
	.zero		1
	.type		_ZN34_INTERNAL_5384bf99_4_k_cu_ca71f4f24cuda3std3__45__cpo6rbeginE,@object
	.size		_ZN34_INTERNAL_5384bf99_4_k_cu_ca71f4f24cuda3std3__45__cpo6rbeginE,(_ZN34_INTERNAL_5384bf99_4_k_cu_ca71f4f24cuda3std6ranges3__45__cpo7advanceE - _ZN34_INTERNAL_5384bf99_4_k_cu_ca71f4f24cuda3std3__45__cpo6rbeginE)
_ZN34_INTERNAL_5384bf99_4_k_cu_ca71f4f24cuda3std3__45__cpo6rbeginE:
	.zero		1
	.type		_ZN34_INTERNAL_5384bf99_4_k_cu_ca71f4f24cuda3std6ranges3__45__cpo7advanceE,@object
	.size		_ZN34_INTERNAL_5384bf99_4_k_cu_ca71f4f24cuda3std6ranges3__45__cpo7advanceE,(_ZN34_INTERNAL_5384bf99_4_k_cu_ca71f4f24cuda3std3__47nulloptE - _ZN34_INTERNAL_5384bf99_4_k_cu_ca71f4f24cuda3std6ranges3__45__cpo7advanceE)
_ZN34_INTERNAL_5384bf99_4_k_cu_ca71f4f24cuda3std6ranges3__45__cpo7advanceE:
	.zero		1
	.type		_ZN34_INTERNAL_5384bf99_4_k_cu_ca71f4f24cuda3std3__47nulloptE,@object
	.size		_ZN34_INTERNAL_5384bf99_4_k_cu_ca71f4f24cuda3std3__47nulloptE,(_ZN34_INTERNAL_5384bf99_4_k_cu_ca71f4f24cuda3std6ranges3__45__cpo8distanceE - _ZN34_INTERNAL_5384bf99_4_k_cu_ca71f4f24cuda3std3__47nulloptE)
_ZN34_INTERNAL_5384bf99_4_k_cu_ca71f4f24cuda3std3__47nulloptE:
	.zero		1
	.type		_ZN34_INTERNAL_5384bf99_4_k_cu_ca71f4f24cuda3std6ranges3__45__cpo8distanceE,@object
	.size		_ZN34_INTERNAL_5384bf99_4_k_cu_ca71f4f24cuda3std6ranges3__45__cpo8distanceE,(_ZN34_INTERNAL_5384bf99_4_k_cu_ca71f4f26thrust24THRUST_300001_SM_1000_NS12placeholders3_10E - _ZN34_INTERNAL_5384bf99_4_k_cu_ca71f4f24cuda3std6ranges3__45__cpo8distanceE)
_ZN34_INTERNAL_5384bf99_4_k_cu_ca71f4f24cuda3std6ranges3__45__cpo8distanceE:
	.zero		1
	.type		_ZN34_INTERNAL_5384bf99_4_k_cu_ca71f4f26thrust24THRUST_300001_SM_1000_NS12placeholders3_10E,@object
	.size		_ZN34_INTERNAL_5384bf99_4_k_cu_ca71f4f26thrust24THRUST_300001_SM_1000_NS12placeholders3_10E,(_ZN34_INTERNAL_5384bf99_4_k_cu_ca71f4f24cuda3std3__419piecewise_constructE - _ZN34_INTERNAL_5384bf99_4_k_cu_ca71f4f26thrust24THRUST_300001_SM_1000_NS12placeholders3_10E)
_ZN34_INTERNAL_5384bf99_4_k_cu_ca71f4f26thrust24THRUST_300001_SM_1000_NS12placeholders3_10E:
	.zero		1
	.type		_ZN34_INTERNAL_5384bf99_4_k_cu_ca71f4f24cuda3std3__419piecewise_constructE,@object
	.size		_ZN34_INTERNAL_5384bf99_4_k_cu_ca71f4f24cuda3std3__419piecewise_constructE,(_ZN34_INTERNAL_5384bf99_4_k_cu_ca71f4f24cuda3std6ranges3__45__cpo5cdataE - _ZN34_INTERNAL_5384bf99_4_k_cu_ca71f4f24cuda3std3__419piecewise_constructE)
_ZN34_INTERNAL_5384bf99_4_k_cu_ca71f4f24cuda3std3__419piecewise_constructE:
	.zero		1
	.type		_ZN34_INTERNAL_5384bf99_4_k_cu_ca71f4f24cuda3std6ranges3__45__cpo5cdataE,@object
	.size		_ZN34_INTERNAL_5384bf99_4_k_cu_ca71f4f24cuda3std6ranges3__45__cpo5cdataE,(_ZN34_INTERNAL_5384bf99_4_k_cu_ca71f4f26thrust24THRUST_300001_SM_1000_NS12placeholders2_2E - _ZN34_INTERNAL_5384bf99_4_k_cu_ca71f4f24cuda3std6ranges3__45__cpo5cdataE)
_ZN34_INTERNAL_5384bf99_4_k_cu_ca71f4f24cuda3std6ranges3__45__cpo5cdataE:
	.zero		1
	.type		_ZN34_INTERNAL_5384bf99_4_k_cu_ca71f4f26thrust24THRUST_300001_SM_1000_NS12placeholders2_2E,@object
	.size		_ZN34_INTERNAL_5384bf99_4_k_cu_ca71f4f26thrust24THRUST_300001_SM_1000_NS12placeholders2_2E,(_ZN34_INTERNAL_5384bf99_4_k_cu_ca71f4f24cuda3std3__45__cpo3endE - _ZN34_INTERNAL_5384bf99_4_k_cu_ca71f4f26thrust24THRUST_300001_SM_1000_NS12placeholders2_2E)
_ZN34_INTERNAL_5384bf99_4_k_cu_ca71f4f26thrust24THRUST_300001_SM_1000_NS12placeholders2_2E:
	.zero		1
	.type		_ZN34_INTERNAL_5384bf99_4_k_cu_ca71f4f24cuda3std3__45__cpo3endE,@object
	.size		_ZN34_INTERNAL_5384bf99_4_k_cu_ca71f4f24cuda3std3__45__cpo3endE,(_ZN34_INTERNAL_5384bf99_4_k_cu_ca71f4f24cuda3std6ranges3__45__cpo3endE - _ZN34_INTERNAL_5384bf99_4_k_cu_ca71f4f24cuda3std3__45__cpo3endE)
_ZN34_INTERNAL_5384bf99_4_k_cu_ca71f4f24cuda3std3__45__cpo3endE:
	.zero		1
	.type		_ZN34_INTERNAL_5384bf99_4_k_cu_ca71f4f24cuda3std6ranges3__45__cpo3endE,@object
	.size		_ZN34_INTERNAL_5384bf99_4_k_cu_ca71f4f24cuda3std6ranges3__45__cpo3endE,(_ZN34_INTERNAL_5384bf99_4_k_cu_ca71f4f26thrust24THRUST_300001_SM_1000_NS12placeholders2_6E - _ZN34_INTERNAL_5384bf99_4_k_cu_ca71f4f24cuda3std6ranges3__45__cpo3endE)
_ZN34_INTERNAL_5384bf99_4_k_cu_ca71f4f24cuda3std6ranges3__45__cpo3endE:
	.zero		1
	.type		_ZN34_INTERNAL_5384bf99_4_k_cu_ca71f4f26thrust24THRUST_300001_SM_1000_NS12placeholders2_6E,@object
	.size		_ZN34_INTERNAL_5384bf99_4_k_cu_ca71f4f26thrust24THRUST_300001_SM_1000_NS12placeholders2_6E,(_ZN34_INTERNAL_5384bf99_4_k_cu_ca71f4f24cuda3std3__45__cpo4rendE - _ZN34_INTERNAL_5384bf99_4_k_cu_ca71f4f26thrust24THRUST_300001_SM_1000_NS12placeholders2_6E)
_ZN34_INTERNAL_5384bf99_4_k_cu_ca71f4f26thrust24THRUST_300001_SM_1000_NS12placeholders2_6E:
	.zero		1
	.type		_ZN34_INTERNAL_5384bf99_4_k_cu_ca71f4f24cuda3std3__45__cpo4rendE,@object
	.size		_ZN34_INTERNAL_5384bf99_4_k_cu_ca71f4f24cuda3std3__45__cpo4rendE,(_ZN34_INTERNAL_5384bf99_4_k_cu_ca71f4f24cuda3std6ranges3__45__cpo9iter_swapE - _ZN34_INTERNAL_5384bf99_4_k_cu_ca71f4f24cuda3std3__45__cpo4rendE)
_ZN34_INTERNAL_5384bf99_4_k_cu_ca71f4f24cuda3std3__45__cpo4rendE:
	.zero		1
	.type		_ZN34_INTERNAL_5384bf99_4_k_cu_ca71f4f24cuda3std6ranges3__45__cpo9iter_swapE,@object
	.size		_ZN34_INTERNAL_5384bf99_4_k_cu_ca71f4f24cuda3std6ranges3__45__cpo9iter_swapE,(_ZN34_INTERNAL_5384bf99_4_k_cu_ca71f4f24cuda3std3__48unexpectE - _ZN34_INTERNAL_5384bf99_4_k_cu_ca71f4f24cuda3std6ranges3__45__cpo9iter_swapE)
_ZN34_INTERNAL_5384bf99_4_k_cu_ca71f4f24cuda3std6ranges3__45__cpo9iter_swapE:
	.zero		1
	.type		_ZN34_INTERNAL_5384bf99_4_k_cu_ca71f4f24cuda3std3__48unexpectE,@object
	.size		_ZN34_INTERNAL_5384bf99_4_k_cu_ca71f4f24cuda3std3__48unexpectE,(_ZN34_INTERNAL_5384bf99_4_k_cu_ca71f4f26thrust24THRUST_300001_SM_1000_NS8cuda_cub3parE - _ZN34_INTERNAL_5384bf99_4_k_cu_ca71f4f24cuda3std3__48unexpectE)
_ZN34_INTERNAL_5384bf99_4_k_cu_ca71f4f24cuda3std3__48unexpectE:
	.zero		1
	.type		_ZN34_INTERNAL_5384bf99_4_k_cu_ca71f4f26thrust24THRUST_300001_SM_1000_NS8cuda_cub3parE,@object
	.size		_ZN34_INTERNAL_5384bf99_4_k_cu_ca71f4f26thrust24THRUST_300001_SM_1000_NS8cuda_cub3parE,(_ZN34_INTERNAL_5384bf99_4_k_cu_ca71f4f26thrust24THRUST_300001_SM_1000_NS12placeholders2_4E - _ZN34_INTERNAL_5384bf99_4_k_cu_ca71f4f26thrust24THRUST_300001_SM_1000_NS8cuda_cub3parE)
_ZN34_INTERNAL_5384bf99_4_k_cu_ca71f4f26thrust24THRUST_300001_SM_1000_NS8cuda_cub3parE:
	.zero		1
	.type		_ZN34_INTERNAL_5384bf99_4_k_cu_ca71f4f26thrust24THRUST_300001_SM_1000_NS12placeholders2_4E,@object
	.size		_ZN34_INTERNAL_5384bf99_4_k_cu_ca71f4f26thrust24THRUST_300001_SM_1000_NS12placeholders2_4E,(_ZN34_INTERNAL_5384bf99_4_k_cu_ca71f4f24cuda3std3__45__cpo4cendE - _ZN34_INTERNAL_5384bf99_4_k_cu_ca71f4f26thrust24THRUST_300001_SM_1000_NS12placeholders2_4E)
_ZN34_INTERNAL_5384bf99_4_k_cu_ca71f4f26thrust24THRUST_300001_SM_1000_NS12placeholders2_4E:
	.zero		1
	.type		_ZN34_INTERNAL_5384bf99_4_k_cu_ca71f4f24cuda3std3__45__cpo4cendE,@object
	.size		_ZN34_INTERNAL_5384bf99_4_k_cu_ca71f4f24cuda3std3__45__cpo4cendE,(_ZN34_INTERNAL_5384bf99_4_k_cu_ca71f4f24cuda3std6ranges3__45__cpo4cendE - _ZN34_INTERNAL_5384bf99_4_k_cu_ca71f4f24cuda3std3__45__cpo4cendE)
_ZN34_INTERNAL_5384bf99_4_k_cu_ca71f4f24cuda3std3__45__cpo4cendE:
	.zero		1
	.type		_ZN34_INTERNAL_5384bf99_4_k_cu_ca71f4f24cuda3std6ranges3__45__cpo4cendE,@object
	.size		_ZN34_INTERNAL_5384bf99_4_k_cu_ca71f4f24cuda3std6ranges3__45__cpo4cendE,(_ZN34_INTERNAL_5384bf99_4_k_cu_ca71f4f24cuda3std3__420unreachable_sentinelE - _ZN34_INTERNAL_5384bf99_4_k_cu_ca71f4f24cuda3std6ranges3__45__cpo4cendE)
_ZN34_INTERNAL_5384bf99_4_k_cu_ca71f4f24cuda3std6ranges3__45__cpo4cendE:
	.zero		1
	.type		_ZN34_INTERNAL_5384bf99_4_k_cu_ca71f4f24cuda3std3__420unreachable_sentinelE,@object
	.size		_ZN34_INTERNAL_5384bf99_4_k_cu_ca71f4f24cuda3std3__420unreachable_sentinelE,(_ZN34_INTERNAL_5384bf99_4_k_cu_ca71f4f24cuda3std6ranges3__45__cpo5ssizeE - _ZN34_INTERNAL_5384bf99_4_k_cu_ca71f4f24cuda3std3__420unreachable_sentinelE)
_ZN34_INTERNAL_5384bf99_4_k_cu_ca71f4f24cuda3std3__420unreachable_sentinelE:
	.zero		1
	.type		_ZN34_INTERNAL_5384bf99_4_k_cu_ca71f4f24cuda3std6ranges3__45__cpo5ssizeE,@object
	.size		_ZN34_INTERNAL_5384bf99_4_k_cu_ca71f4f24cuda3std6ranges3__45__cpo5ssizeE,(_ZN34_INTERNAL_5384bf99_4_k_cu_ca71f4f26thrust24THRUST_300001_SM_1000_NS12placeholders2_8E - _ZN34_INTERNAL_5384bf99_4_k_cu_ca71f4f24cuda3std6ranges3__45__cpo5ssizeE)
_ZN34_INTERNAL_5384bf99_4_k_cu_ca71f4f24cuda3std6ranges3__45__cpo5ssizeE:
	.zero		1
	.type		_ZN34_INTERNAL_5384bf99_4_k_cu_ca71f4f26thrust24THRUST_300001_SM_1000_NS12placeholders2_8E,@object
	.size		_ZN34_INTERNAL_5384bf99_4_k_cu_ca71f4f26thrust24THRUST_300001_SM_1000_NS12placeholders2_8E,(_ZN34_INTERNAL_5384bf99_4_k_cu_ca71f4f24cuda3std3__45__cpo5crendE - _ZN34_INTERNAL_5384bf99_4_k_cu_ca71f4f26thrust24THRUST_300001_SM_1000_NS12placeholders2_8E)
_ZN34_INTERNAL_5384bf99_4_k_cu_ca71f4f26thrust24THRUST_300001_SM_1000_NS12placeholders2_8E:
	.zero		1
	.type		_ZN34_INTERNAL_5384bf99_4_k_cu_ca71f4f24cuda3std3__45__cpo5crendE,@object
	.size		_ZN34_INTERNAL_5384bf99_4_k_cu_ca71f4f24cuda3std3__45__cpo5crendE,(_ZN34_INTERNAL_5384bf99_4_k_cu_ca71f4f24cuda3std6ranges3__45__cpo4prevE - _ZN34_INTERNAL_5384bf99_4_k_cu_ca71f4f24cuda3std3__45__cpo5crendE)
_ZN34_INTERNAL_5384bf99_4_k_cu_ca71f4f24cuda3std3__45__cpo5crendE:
	.zero		1
	.type		_ZN34_INTERNAL_5384bf99_4_k_cu_ca71f4f24cuda3std6ranges3__45__cpo4prevE,@object
	.size		_ZN34_INTERNAL_5384bf99_4_k_cu_ca71f4f24cuda3std6ranges3__45__cpo4prevE,(_ZN34_INTERNAL_5384bf99_4_k_cu_ca71f4f24cuda3std6ranges3__45__cpo9iter_moveE - _ZN34_INTERNAL_5384bf99_4_k_cu_ca71f4f24cuda3std6ranges3__45__cpo4prevE)
_ZN34_INTERNAL_5384bf99_4_k_cu_ca71f4f24cuda3std6ranges3__45__cpo4prevE:
	.zero		1
	.type		_ZN34_INTERNAL_5384bf99_4_k_cu_ca71f4f24cuda3std6ranges3__45__cpo9iter_moveE,@object
	.size		_ZN34_INTERNAL_5384bf99_4_k_cu_ca71f4f24cuda3std6ranges3__45__cpo9iter_moveE,(_ZN34_INTERNAL_5384bf99_4_k_cu_ca71f4f26thrust24THRUST_300001_SM_1000_NS6system6detail10sequential3seqE - _ZN34_INTERNAL_5384bf99_4_k_cu_ca71f4f24cuda3std6ranges3__45__cpo9iter_moveE)
_ZN34_INTERNAL_5384bf99_4_k_cu_ca71f4f24cuda3std6ranges3__45__cpo9iter_moveE:
	.zero		1
	.type		_ZN34_INTERNAL_5384bf99_4_k_cu_ca71f4f26thrust24THRUST_300001_SM_1000_NS6system6detail10sequential3seqE,@object
	.size		_ZN34_INTERNAL_5384bf99_4_k_cu_ca71f4f26thrust24THRUST_300001_SM_1000_NS6system6detail10sequential3seqE,(.L_31 - _ZN34_INTERNAL_5384bf99_4_k_cu_ca71f4f26thrust24THRUST_300001_SM_1000_NS6system6detail10sequential3seqE)
_ZN34_INTERNAL_5384bf99_4_k_cu_ca71f4f26thrust24THRUST_300001_SM_1000_NS6system6detail10sequential3seqE:
	.zero		1
.L_31:


//--------------------- .nv.constant0._ZN3cub18CUB_300001_SM_10006detail8for_each13static_kernelINS2_12policy_hub_t12policy_500_tEmN6thrust24THRUST_300001_SM_1000_NS8cuda_cub20__uninitialized_fill7functorINS7_10device_ptrIiEEiEEEEvT0_T1_ --------------------------
	.section	.nv.constant0._ZN3cub18CUB_300001_SM_10006detail8for_each13static_kernelINS2_12policy_hub_t12policy_500_tEmN6thrust24THRUST_300001_SM_1000_NS8cuda_cub20__uninitialized_fill7functorINS7_10device_ptrIiEEiEEEEvT0_T1_,"a",@progbits
	.sectionflags	@""
	.align	4
.nv.constant0._ZN3cub18CUB_300001_SM_10006detail8for_each13static_kernelINS2_12policy_hub_t12policy_500_tEmN6thrust24THRUST_300001_SM_1000_NS8cuda_cub20__uninitialized_fill7functorINS7_10device_ptrIiEEiEEEEvT0_T1_:
	.zero		920


//--------------------- .nv.constant0._ZN3cub18CUB_300001_SM_10006detail11EmptyKernelIvEEvv --------------------------
	.section	.nv.constant0._ZN3cub18CUB_300001_SM_10006detail11EmptyKernelIvEEvv,"a",@progbits
	.sectionflags	@""
	.align	4
.nv.constant0._ZN3cub18CUB_300001_SM_10006detail11EmptyKernelIvEEvv:
	.zero		896


//--------------------- .nv.constant0._Z11bfs_forwardPiS_S_S_ii --------------------------
	.section	.nv.constant0._Z11bfs_forwardPiS_S_S_ii,"a",@progbits
	.sectionflags	@""
	.align	4
.nv.constant0._Z11bfs_forwardPiS_S_S_ii:
	.zero		936


//--------------------- .nv.constant0._Z15compute_degreesPiS_S_S_S_i --------------------------
	.section	.nv.constant0._Z15compute_degreesPiS_S_S_S_i,"a",@progbits
	.sectionflags	@""
	.align	4
.nv.constant0._Z15compute_degreesPiS_S_S_S_i:
	.zero		940


//--------------------- .nv.constant0._Z11trim_kernelPiS_S_S_S_S_iPb --------------------------
	.section	.nv.constant0._Z11trim_kernelPiS_S_S_S_S_iPb,"a",@progbits
	.sectionflags	@""
	.align	4
.nv.constant0._Z11trim_kernelPiS_S_S_S_S_iPb:
	.zero		960


//--------------------- SYMBOLS --------------------------

	.type		.nv.reservedSmem.offset0,@object
	.size		.nv.reservedSmem.offset0,0x4
